	.headerflags	@"EF_CUDA_TEXMODE_UNIFIED EF_CUDA_64BIT_ADDRESS EF_CUDA_SM89 EF_CUDA_VIRTUAL_SM(EF_CUDA_SM89)"
	.elftype	@"ET_EXEC"


//--------------------- .nv.info                  --------------------------
	.section	.nv.info,"",@"SHT_CUDA_INFO"
	.align	4


	//----- nvinfo : EIATTR_REGCOUNT
	.align		4
        /*0000*/ 	.byte	0x04, 0x2f
        /*0002*/ 	.short	(.L_31 - .L_30)
	.align		4
.L_30:
        /*0004*/ 	.word	index@(eval_multi_expr_kernel)
        /*0008*/ 	.word	0x0000001d


	//----- nvinfo : EIATTR_MIN_STACK_SIZE
	.align		4
.L_31:
        /*000c*/ 	.byte	0x04, 0x12
        /*000e*/ 	.short	(.L_33 - .L_32)
	.align		4
.L_32:
        /*0010*/ 	.word	index@($__internal_2_$__cuda_sm3x_div_rn_noftz_f32_slowpath)
        /*0014*/ 	.word	0x00000000


	//----- nvinfo : EIATTR_FRAME_SIZE
	.align		4
.L_33:
        /*0018*/ 	.byte	0x04, 0x11
        /*001a*/ 	.short	(.L_35 - .L_34)
	.align		4
.L_34:
        /*001c*/ 	.word	index@($__internal_2_$__cuda_sm3x_div_rn_noftz_f32_slowpath)
        /*0020*/ 	.word	0x00000000


	//----- nvinfo : EIATTR_MIN_STACK_SIZE
	.align		4
.L_35:
        /*0024*/ 	.byte	0x04, 0x12
        /*0026*/ 	.short	(.L_37 - .L_36)
	.align		4
.L_36:
        /*0028*/ 	.word	index@($__internal_1_$__cuda_sm20_sqrt_rn_f32_slowpath)
        /*002c*/ 	.word	0x00000000


	//----- nvinfo : EIATTR_FRAME_SIZE
	.align		4
.L_37:
        /*0030*/ 	.byte	0x04, 0x11
        /*0032*/ 	.short	(.L_39 - .L_38)
	.align		4
.L_38:
        /*0034*/ 	.word	index@($__internal_1_$__cuda_sm20_sqrt_rn_f32_slowpath)
        /*0038*/ 	.word	0x00000000


	//----- nvinfo : EIATTR_MIN_STACK_SIZE
	.align		4
.L_39:
        /*003c*/ 	.byte	0x04, 0x12
        /*003e*/ 	.short	(.L_41 - .L_40)
	.align		4
.L_40:
        /*0040*/ 	.word	index@($__internal_0_$__cuda_sm20_rcp_rn_f32_slowpath)
        /*0044*/ 	.word	0x00000000


	//----- nvinfo : EIATTR_FRAME_SIZE
	.align		4
.L_41:
        /*0048*/ 	.byte	0x04, 0x11
        /*004a*/ 	.short	(.L_43 - .L_42)
	.align		4
.L_42:
        /*004c*/ 	.word	index@($__internal_0_$__cuda_sm20_rcp_rn_f32_slowpath)
        /*0050*/ 	.word	0x00000000


	//----- nvinfo : EIATTR_MIN_STACK_SIZE
	.align		4
.L_43:
        /*0054*/ 	.byte	0x04, 0x12
        /*0056*/ 	.short	(.L_45 - .L_44)
	.align		4
.L_44:
        /*0058*/ 	.word	index@($eval_multi_expr_kernel$_Z9loose_logf)
        /*005c*/ 	.word	0x00000000


	//----- nvinfo : EIATTR_FRAME_SIZE
	.align		4
.L_45:
        /*0060*/ 	.byte	0x04, 0x11
        /*0062*/ 	.short	(.L_47 - .L_46)
	.align		4
.L_46:
        /*0064*/ 	.word	index@($eval_multi_expr_kernel$_Z9loose_logf)
        /*0068*/ 	.word	0x00000000


	//----- nvinfo : EIATTR_MIN_STACK_SIZE
	.align		4
.L_47:
        /*006c*/ 	.byte	0x04, 0x12
        /*006e*/ 	.short	(.L_49 - .L_48)
	.align		4
.L_48:
        /*0070*/ 	.word	index@($eval_multi_expr_kernel$_Z9loose_invf)
        /*0074*/ 	.word	0x00000000


	//----- nvinfo : EIATTR_FRAME_SIZE
	.align		4
.L_49:
        /*0078*/ 	.byte	0x04, 0x11
        /*007a*/ 	.short	(.L_51 - .L_50)
	.align		4
.L_50:
        /*007c*/ 	.word	index@($eval_multi_expr_kernel$_Z9loose_invf)
        /*0080*/ 	.word	0x00000000


	//----- nvinfo : EIATTR_MIN_STACK_SIZE
	.align		4
.L_51:
        /*0084*/ 	.byte	0x04, 0x12
        /*0086*/ 	.short	(.L_53 - .L_52)
	.align		4
.L_52:
        /*0088*/ 	.word	index@($eval_multi_expr_kernel$_Z9loose_divff)
        /*008c*/ 	.word	0x00000000


	//----- nvinfo : EIATTR_FRAME_SIZE
	.align		4
.L_53:
        /*0090*/ 	.byte	0x04, 0x11
        /*0092*/ 	.short	(.L_55 - .L_54)
	.align		4
.L_54:
        /*0094*/ 	.word	index@($eval_multi_expr_kernel$_Z9loose_divff)
        /*0098*/ 	.word	0x00000000


	//----- nvinfo : EIATTR_MIN_STACK_SIZE
	.align		4
.L_55:
        /*009c*/ 	.byte	0x04, 0x12
        /*009e*/ 	.short	(.L_57 - .L_56)
	.align		4
.L_56:
        /*00a0*/ 	.word	index@($eval_multi_expr_kernel$_Z9clamp_valf)
        /*00a4*/ 	.word	0x00000000


	//----- nvinfo : EIATTR_FRAME_SIZE
	.align		4
.L_57:
        /*00a8*/ 	.byte	0x04, 0x11
        /*00aa*/ 	.short	(.L_59 - .L_58)
	.align		4
.L_58:
        /*00ac*/ 	.word	index@($eval_multi_expr_kernel$_Z9clamp_valf)
        /*00b0*/ 	.word	0x00000000


	//----- nvinfo : EIATTR_MIN_STACK_SIZE
	.align		4
.L_59:
        /*00b4*/ 	.byte	0x04, 0x12
        /*00b6*/ 	.short	(.L_61 - .L_60)
	.align		4
.L_60:
        /*00b8*/ 	.word	index@($eval_multi_expr_kernel$_Z8safe_invf)
        /*00bc*/ 	.word	0x00000000


	//----- nvinfo : EIATTR_FRAME_SIZE
	.align		4
.L_61:
        /*00c0*/ 	.byte	0x04, 0x11
        /*00c2*/ 	.short	(.L_63 - .L_62)
	.align		4
.L_62:
        /*00c4*/ 	.word	index@($eval_multi_expr_kernel$_Z8safe_invf)
        /*00c8*/ 	.word	0x00000000


	//----- nvinfo : EIATTR_MIN_STACK_SIZE
	.align		4
.L_63:
        /*00cc*/ 	.byte	0x04, 0x12
        /*00ce*/ 	.short	(.L_65 - .L_64)
	.align		4
.L_64:
        /*00d0*/ 	.word	index@($eval_multi_expr_kernel$_Z8apply_opiff)
        /*00d4*/ 	.word	0x00000000


	//----- nvinfo : EIATTR_FRAME_SIZE
	.align		4
.L_65:
        /*00d8*/ 	.byte	0x04, 0x11
        /*00da*/ 	.short	(.L_67 - .L_66)
	.align		4
.L_66:
        /*00dc*/ 	.word	index@($eval_multi_expr_kernel$_Z8apply_opiff)
        /*00e0*/ 	.word	0x00000000


	//----- nvinfo : EIATTR_MIN_STACK_SIZE
	.align		4
.L_67:
        /*00e4*/ 	.byte	0x04, 0x12
        /*00e6*/ 	.short	(.L_69 - .L_68)
	.align		4
.L_68:
        /*00e8*/ 	.word	index@(eval_multi_expr_kernel)
        /*00ec*/ 	.word	0x00000020


	//----- nvinfo : EIATTR_FRAME_SIZE
	.align		4
.L_69:
        /*00f0*/ 	.byte	0x04, 0x11
        /*00f2*/ 	.short	(.L_71 - .L_70)
	.align		4
.L_70:
        /*00f4*/ 	.word	index@(eval_multi_expr_kernel)
        /*00f8*/ 	.word	0x00000020


	//----- nvinfo : EIATTR_MIN_STACK_SIZE
	.align		4
.L_71:
        /*00fc*/ 	.byte	0x04, 0x12
        /*00fe*/ 	.short	(.L_73 - .L_72)
	.align		4
.L_72:
        /*0100*/ 	.word	index@(eval_multi_expr_kernel)
        /*0104*/ 	.word	0x00000020
.L_73:


//--------------------- .nv.info.eval_multi_expr_kernel --------------------------
	.section	.nv.info.eval_multi_expr_kernel,"",@"SHT_CUDA_INFO"
	.sectionflags	@""
	.align	4


	//----- nvinfo : EIATTR_CUDA_API_VERSION
	.align		4
        /*0000*/ 	.byte	0x04, 0x37
        /*0002*/ 	.short	(.L_75 - .L_74)
.L_74:
        /*0004*/ 	.word	0x0000007c


	//----- nvinfo : EIATTR_PARAM_CBANK
	.align		4
.L_75:
        /*0008*/ 	.byte	0x04, 0x0a
        /*000a*/ 	.short	(.L_77 - .L_76)
	.align		4
.L_76:
        /*000c*/ 	.word	index@(.nv.constant0.eval_multi_expr_kernel)
        /*0010*/ 	.short	0x0160
        /*0012*/ 	.short	0x0020


	//----- nvinfo : EIATTR_CBANK_PARAM_SIZE
	.align		4
.L_77:
        /*0014*/ 	.byte	0x03, 0x19
        /*0016*/ 	.short	0x0020


	//----- nvinfo : EIATTR_KPARAM_INFO
	.align		4
        /*0018*/ 	.byte	0x04, 0x17
        /*001a*/ 	.short	(.L_79 - .L_78)
.L_78:
        /*001c*/ 	.word	0x00000000
        /*0020*/ 	.short	0x0004
        /*0022*/ 	.short	0x0018
        /*0024*/ 	.byte	0x00, 0xf0, 0x21, 0x00


	//----- nvinfo : EIATTR_KPARAM_INFO
	.align		4
.L_79:
        /*0028*/ 	.byte	0x04, 0x17
        /*002a*/ 	.short	(.L_81 - .L_80)
.L_80:
        /*002c*/ 	.word	0x00000000
        /*0030*/ 	.short	0x0003
        /*0032*/ 	.short	0x0010
        /*0034*/ 	.byte	0x00, 0xf0, 0x11, 0x00


	//----- nvinfo : EIATTR_KPARAM_INFO
	.align		4
.L_81:
        /*0038*/ 	.byte	0x04, 0x17
        /*003a*/ 	.short	(.L_83 - .L_82)
.L_82:
        /*003c*/ 	.word	0x00000000
        /*0040*/ 	.short	0x0002
        /*0042*/ 	.short	0x000c
        /*0044*/ 	.byte	0x00, 0xf0, 0x11, 0x00


	//----- nvinfo : EIATTR_KPARAM_INFO
	.align		4
.L_83:
        /*0048*/ 	.byte	0x04, 0x17
        /*004a*/ 	.short	(.L_85 - .L_84)
.L_84:
        /*004c*/ 	.word	0x00000000
        /*0050*/ 	.short	0x0001
        /*0052*/ 	.short	0x0008
        /*0054*/ 	.byte	0x00, 0xf0, 0x11, 0x00


	//----- nvinfo : EIATTR_KPARAM_INFO
	.align		4
.L_85:
        /*0058*/ 	.byte	0x04, 0x17
        /*005a*/ 	.short	(.L_87 - .L_86)
.L_86:
        /*005c*/ 	.word	0x00000000
        /*0060*/ 	.short	0x0000
        /*0062*/ 	.short	0x0000
        /*0064*/ 	.byte	0x00, 0xf0, 0x21, 0x00


	//----- nvinfo : EIATTR_MAXREG_COUNT
	.align		4
.L_87:
        /*0068*/ 	.byte	0x03, 0x1b
        /*006a*/ 	.short	0x00ff


	//----- nvinfo : EIATTR_EXIT_INSTR_OFFSETS
	.align		4
        /*006c*/ 	.byte	0x04, 0x1c
        /*006e*/ 	.short	(.L_89 - .L_88)


	//   ....[0]....
.L_88:
        /*0070*/ 	.word	0x00000060


	//   ....[1]....
        /*0074*/ 	.word	0x00035e00


	//----- nvinfo : EIATTR_INDIRECT_BRANCH_TARGETS
	.align		4
.L_89:
        /*0078*/ 	.byte	0x04, 0x34
        /*007a*/ 	.short	(.L_91 - .L_90)


	//   ....[0]....
.L_90:
        /*007c*/ 	.word	.L_x_128@srel
        /*0080*/ 	.short	0x0
        /*0082*/ 	.short	0x0
        /*0084*/ 	.word	0x4
        /*0088*/ 	.word	.L_x_129@srel
        /*008c*/ 	.word	.L_x_130@srel
        /*0090*/ 	.word	.L_x_131@srel
        /*0094*/ 	.word	.L_x_53@srel


	//   ....[1]....
        /* <DEDUP_REMOVED lines=8> */


	//   ....[2]....
        /*00b4*/ 	.word	.L_x_138@srel
        /*00b8*/ 	.short	0x0
        /*00ba*/ 	.short	0x0
        /*00bc*/ 	.word	0x3
        /*00c0*/ 	.word	.L_x_139@srel
        /*00c4*/ 	.word	.L_x_140@srel
        /*00c8*/ 	.word	.L_x_65@srel


	//   ....[3]....
        /*00cc*/ 	.word	.L_x_142@srel
        /*00d0*/ 	.short	0x0
        /*00d2*/ 	.short	0x0
        /*00d4*/ 	.word	0x3
        /*00d8*/ 	.word	.L_x_143@srel
        /*00dc*/ 	.word	.L_x_144@srel
        /*00e0*/ 	.word	.L_x_65@srel


	//   ....[4]....
        /* <DEDUP_REMOVED lines=8> */


	//   ....[5]....
        /*0100*/ 	.word	.L_x_151@srel
        /*0104*/ 	.short	0x0
        /*0106*/ 	.short	0x0
        /*0108*/ 	.word	0x3
        /*010c*/ 	.word	.L_x_152@srel
        /*0110*/ 	.word	.L_x_153@srel
        /*0114*/ 	.word	.L_x_53@srel


	//   ....[6]....
        /*0118*/ 	.word	.L_x_155@srel
        /*011c*/ 	.short	0x0
        /*011e*/ 	.short	0x0
        /*0120*/ 	.word	0x3
        /*0124*/ 	.word	.L_x_156@srel
        /*0128*/ 	.word	.L_x_157@srel
        /*012c*/ 	.word	.L_x_53@srel


	//   ....[7]....
        /* <DEDUP_REMOVED lines=8> */


	//   ....[8]....
        /*014c*/ 	.word	.L_x_164@srel
        /*0150*/ 	.short	0x0
        /*0152*/ 	.short	0x0
        /*0154*/ 	.word	0x3
        /*0158*/ 	.word	.L_x_165@srel
        /*015c*/ 	.word	.L_x_166@srel
        /*0160*/ 	.word	.L_x_53@srel


	//----- nvinfo : EIATTR_CRS_STACK_SIZE
	.align		4
.L_91:
        /*0164*/ 	.byte	0x04, 0x1e
        /*0166*/ 	.short	(.L_93 - .L_92)
.L_92:
        /*0168*/ 	.word	0x00000000
.L_93:


//--------------------- .nv.callgraph             --------------------------
	.section	.nv.callgraph,"",@"SHT_CUDA_CALLGRAPH"
	.align	4
	.sectionentsize	8
	.align		4
        /*0000*/ 	.word	0x00000000
	.align		4
        /*0004*/ 	.word	0xffffffff
	.align		4
        /*0008*/ 	.word	0x00000000
	.align		4
        /*000c*/ 	.word	0xfffffffe
	.align		4
        /*0010*/ 	.word	0x00000000
	.align		4
        /*0014*/ 	.word	0xfffffffd
	.align		4
        /*0018*/ 	.word	0x00000000
	.align		4
        /*001c*/ 	.word	0xfffffffc


//--------------------- .nv.rel.action            --------------------------
	.section	.nv.rel.action,"",@"SHT_CUDA_RELOCINFO"
	.align	8
	.sectionentsize	8
        /*0000*/ 	.byte	0x73, 0x00, 0x00, 0x00, 0x00, 0x00, 0x00, 0x00, 0x00, 0x00, 0x00, 0x11, 0x25, 0x00, 0x05, 0x36


//--------------------- .nv.constant4             --------------------------
	.section	.nv.constant4,"a",@progbits
	.align	8
	.align		8
.nv.constant4:
        /*0000*/ 	.dword	OP_ADD
	.align		8
        /*0008*/ 	.dword	OP_SUB
	.align		8
        /*0010*/ 	.dword	OP_MUL
	.align		8
        /*0018*/ 	.dword	OP_DIV
	.align		8
        /*0020*/ 	.dword	OP_POW
	.align		8
        /*0028*/ 	.dword	OP_MIN
	.align		8
        /*0030*/ 	.dword	OP_MAX
	.align		8
        /*0038*/ 	.dword	OP_LOOSE_DIV
	.align		8
        /*0040*/ 	.dword	OP_LOOSE_POW
	.align		8
        /*0048*/ 	.dword	OP_SIN
	.align		8
        /*0050*/ 	.dword	OP_COS
	.align		8
        /*0058*/ 	.dword	OP_TAN
	.align		8
        /*0060*/ 	.dword	OP_SINH
	.align		8
        /*0068*/ 	.dword	OP_COSH
	.align		8
        /*0070*/ 	.dword	OP_TANH
	.align		8
        /*0078*/ 	.dword	OP_EXP
	.align		8
        /*0080*/ 	.dword	OP_LOG
	.align		8
        /*0088*/ 	.dword	OP_INV
	.align		8
        /*0090*/ 	.dword	OP_ASIN
	.align		8
        /*0098*/ 	.dword	OP_ACOS
	.align		8
        /*00a0*/ 	.dword	OP_ATAN
	.align		8
        /*00a8*/ 	.dword	OP_LOOSE_LOG
	.align		8
        /*00b0*/ 	.dword	OP_LOOSE_INV
	.align		8
        /*00b8*/ 	.dword	OP_ABS
	.align		8
        /*00c0*/ 	.dword	OP_NEG
	.align		8
        /*00c8*/ 	.dword	OP_SQRT
	.align		8
        /*00d0*/ 	.dword	OP_LOOSE_SQRT
	.align		8
        /*00d8*/ 	.dword	DELTA
	.align		8
        /*00e0*/ 	.dword	MAX_VAL
	.align		8
        /*00e8*/ 	.dword	__cudart_i2opi_f


//--------------------- .nv.constant2.eval_multi_expr_kernel --------------------------
	.section	.nv.constant2.eval_multi_expr_kernel,"a",@progbits
	.sectionflags	@""
	.align	4
.nv.constant2.eval_multi_expr_kernel:
        /* <DEDUP_REMOVED lines=8> */
        /*0080*/ 	.byte	0x19, 0x2d, 0x44, 0x54, 0xfb, 0x21, 0xf9, 0x3b


//--------------------- .nv.constant0.eval_multi_expr_kernel --------------------------
	.section	.nv.constant0.eval_multi_expr_kernel,"a",@progbits
	.sectionflags	@""
	.align	4
.nv.constant0.eval_multi_expr_kernel:
	.zero		384


//--------------------- .text.eval_multi_expr_kernel --------------------------
	.section	.text.eval_multi_expr_kernel,"ax",@progbits
	.sectioninfo	@"SHI_REGISTERS=29"
	.align	128
        .global         eval_multi_expr_kernel
        .type           eval_multi_expr_kernel,@function
        .size           eval_multi_expr_kernel,(.L_x_176 - eval_multi_expr_kernel)
        .other          eval_multi_expr_kernel,@"STO_CUDA_ENTRY STV_DEFAULT"
eval_multi_expr_kernel:
.text.eval_multi_expr_kernel:
[----:B------:R-:W-:-:S04]  /*0000*/  IMAD.MOV.U32 R1, RZ, RZ, c[0x0][0x28] ;  /* 0x00000a00ff017624 */ /* 0x000fc800078e00ff */
[----:B------:R-:W0:Y:S01]  /*0010*/  S2R R20, SR_CTAID.X ;  /* 0x0000000000147919 */ /* 0x000e220000002500 */
[----:B------:R-:W-:-:S03]  /*0020*/  IADD3 R1, R1, -0x20, RZ ;  /* 0xffffffe001017810 */ /* 0x000fc60007ffe0ff */
[----:B------:R-:W0:Y:S02]  /*0030*/  S2R R3, SR_TID.X ;  /* 0x0000000000037919 */ /* 0x000e240000002100 */
[----:B0-----:R-:W-:-:S05]  /*0040*/  IMAD R20, R20, c[0x0][0x0], R3 ;  /* 0x0000000014147a24 */ /* 0x001fca00078e0203 */
[----:B------:R-:W-:-:S13]  /*0050*/  ISETP.GE.AND P0, PT, R20, c[0x0][0x16c], PT ;  /* 0x00005b0014007a0c */ /* 0x000fda0003f06270 */
[----:B------:R-:W-:Y:S05]  /*0060*/  @P0 EXIT ;  /* 0x000000000000094d */ /* 0x000fea0003800000 */
[----:B------:R-:W-:Y:S01]  /*0070*/  IMAD.MOV.U32 R0, RZ, RZ, c[0x0][0x168] ;  /* 0x00005a00ff007624 */ /* 0x000fe200078e00ff */
[----:B------:R-:W-:Y:S01]  /*0080*/  ULDC.64 UR6, c[0x0][0x118] ;  /* 0x0000460000067ab9 */ /* 0x000fe20000000a00 */
[----:B------:R-:W-:Y:S02]  /*0090*/  IMAD.MOV.U32 R7, RZ, RZ, 0x4 ;  /* 0x00000004ff077424 */ /* 0x000fe400078e00ff */
[----:B------:R-:W-:Y:S01]  /*00a0*/  IMAD R6, R20, c[0x0][0x168], RZ ;  /* 0x00005a0014067a24 */ /* 0x000fe200078e02ff */
[C---:B------:R-:W-:Y:S01]  /*00b0*/  ISETP.GE.AND P0, PT, R0.reuse, 0x1, PT ;  /* 0x000000010000780c */ /* 0x040fe20003f06270 */
[----:B------:R-:W-:Y:S01]  /*00c0*/  IMAD.MOV.U32 R8, RZ, RZ, RZ ;  /* 0x000000ffff087224 */ /* 0x000fe200078e00ff */
[----:B------:R-:W-:Y:S01]  /*00d0*/  ISETP.GE.AND P1, PT, R0, 0x2, PT ;  /* 0x000000020000780c */ /* 0x000fe20003f26270 */
[----:B------:R-:W-:Y:S01]  /*00e0*/  IMAD.WIDE R6, R6, R7, c[0x0][0x160] ;  /* 0x0000580006067625 */ /* 0x000fe200078e0207 */
[----:B------:R-:W-:-:S09]  /*00f0*/  MOV R0, RZ ;  /* 0x000000ff00007202 */ /* 0x000fd20000000f00 */
[----:B------:R0:W5:Y:S04]  /*0100*/  @P0 LDG.E.CONSTANT R0, [R6.64] ;  /* 0x0000000606000981 */ /* 0x000168000c1e9900 */
[----:B------:R0:W5:Y:S01]  /*0110*/  @P1 LDG.E.CONSTANT R8, [R6.64+0x4] ;  /* 0x0000040606081981 */ /* 0x000162000c1e9900 */
[----:B------:R-:W-:Y:S01]  /*0120*/  IMAD.MOV.U32 R10, RZ, RZ, 0x5 ;  /* 0x00000005ff0a7424 */ /* 0x000fe200078e00ff */
[----:B------:R-:W-:Y:S01]  /*0130*/  MOV R4, 0x160 ;  /* 0x0000016000047802 */ /* 0x000fe20000000f00 */
[----:B------:R-:W-:Y:S02]  /*0140*/  IMAD.MOV.U32 R2, RZ, RZ, -0x40800000 ;  /* 0xbf800000ff027424 */ /* 0x000fe400078e00ff */
[----:B0----5:R-:W-:Y:S05]  /*0150*/  CALL.REL.NOINC `($eval_multi_expr_kernel$_Z8apply_opiff) ;  /* 0x00035cb000007944 */ /* 0x021fea0003c00000 */
[----:B------:R-:W-:Y:S01]  /*0160*/  MOV R0, R8 ;  /* 0x0000000800007202 */ /* 0x000fe20000000f00 */
[----:B------:R-:W-:Y:S01]  /*0170*/  IMAD.MOV.U32 R10, RZ, RZ, 0x3 ;  /* 0x00000003ff0a7424 */ /* 0x000fe200078e00ff */
[----:B------:R-:W-:Y:S02]  /*0180*/  MOV R4, 0x1a0 ;  /* 0x000001a000047802 */ /* 0x000fe40000000f00 */
[----:B------:R-:W-:Y:S05]  /*0190*/  CALL.REL.NOINC `($eval_multi_expr_kernel$_Z8apply_opiff) ;  /* 0x00035c7000007944 */ /* 0x000fea0003c00000 */
[----:B------:R-:W-:Y:S02]  /*01a0*/  IMAD.MOV.U32 R0, RZ, RZ, RZ ;  /* 0x000000ffff007224 */ /* 0x000fe400078e00ff */
[----:B------:R-:W-:-:S04]  /*01b0*/  IMAD.MOV.U32 R8, RZ, RZ, RZ ;  /* 0x000000ffff087224 */ /* 0x000fc800078e00ff */
[----:B------:R0:W5:Y:S04]  /*01c0*/  @P1 LDG.E.CONSTANT R0, [R6.64+0x4] ;  /* 0x0000040606001981 */ /* 0x000168000c1e9900 */
[----:B------:R0:W5:Y:S01]  /*01d0*/  @P0 LDG.E.CONSTANT R8, [R6.64] ;  /* 0x0000000606080981 */ /* 0x000162000c1e9900 */
[----:B------:R-:W-:Y:S01]  /*01e0*/  MOV R9, R2 ;  /* 0x0000000200097202 */ /* 0x000fe20000000f00 */
[----:B------:R-:W-:Y:S01]  /*01f0*/  IMAD.MOV.U32 R10, RZ, RZ, 0x5 ;  /* 0x00000005ff0a7424 */ /* 0x000fe200078e00ff */
[----:B------:R-:W-:Y:S01]  /*0200*/  MOV R4, 0x230 ;  /* 0x0000023000047802 */ /* 0x000fe20000000f00 */
[----:B------:R-:W-:Y:S02]  /*0210*/  IMAD.MOV.U32 R2, RZ, RZ, -0x40800000 ;  /* 0xbf800000ff027424 */ /* 0x000fe400078e00ff */
[----:B0----5:R-:W-:Y:S05]  /*0220*/  CALL.REL.NOINC `($eval_multi_expr_kernel$_Z8apply_opiff) ;  /* 0x00035be000007944 */ /* 0x021fea0003c00000 */
[----:B------:R-:W-:Y:S01]  /*0230*/  IMAD.MOV.U32 R0, RZ, RZ, R8 ;  /* 0x000000ffff007224 */ /* 0x000fe200078e0008 */
[----:B------:R-:W-:Y:S02]  /*0240*/  MOV R10, 0x3 ;  /* 0x00000003000a7802 */ /* 0x000fe40000000f00 */
[----:B------:R-:W-:-:S02]  /*0250*/  MOV R4, 0x270 ;  /* 0x0000027000047802 */ /* 0x000fc40000000f00 */
[----:B------:R-:W-:Y:S05]  /*0260*/  CALL.REL.NOINC `($eval_multi_expr_kernel$_Z8apply_opiff) ;  /* 0x00035ba000007944 */ /* 0x000fea0003c00000 */
[----:B------:R-:W-:Y:S02]  /*0270*/  IMAD.MOV.U32 R25, RZ, RZ, c[0x0][0x168] ;  /* 0x00005a00ff197624 */ /* 0x000fe400078e00ff */
[----:B------:R-:W-:-:S03]  /*0280*/  IMAD.MOV.U32 R0, RZ, RZ, RZ ;  /* 0x000000ffff007224 */ /* 0x000fc600078e00ff */
[----:B------:R-:W-:Y:S01]  /*0290*/  ISETP.GE.AND P2, PT, R25, 0x7, PT ;  /* 0x000000071900780c */ /* 0x000fe20003f46270 */
[----:B------:R-:W-:-:S12]  /*02a0*/  IMAD.MOV.U32 R13, RZ, RZ, R2 ;  /* 0x000000ffff0d7224 */ /* 0x000fd800078e0002 */
[----:B------:R0:W5:Y:S01]  /*02b0*/  @P2 LDG.E.CONSTANT R0, [R6.64+0x18] ;  /* 0x0000180606002981 */ /* 0x000162000c1e9900 */
[----:B------:R-:W-:Y:S01]  /*02c0*/  P2R R3, PR, RZ, 0x4 ;  /* 0x00000004ff037803 */ /* 0x000fe20000000000 */
[----:B------:R-:W-:Y:S01]  /*02d0*/  IMAD.MOV.U32 R10, RZ, RZ, 0xa ;  /* 0x0000000aff0a7424 */ /* 0x000fe200078e00ff */
[----:B------:R-:W-:Y:S01]  /*02e0*/  MOV R8, RZ ;  /* 0x000000ff00087202 */ /* 0x000fe20000000f00 */
[----:B------:R-:W-:Y:S01]  /*02f0*/  IMAD.MOV.U32 R2, RZ, RZ, RZ ;  /* 0x000000ffff027224 */ /* 0x000fe200078e00ff */
[----:B------:R-:W-:Y:S02]  /*0300*/  MOV R4, 0x320 ;  /* 0x0000032000047802 */ /* 0x000fe40000000f00 */
[----:B0----5:R-:W-:Y:S05]  /*0310*/  CALL.REL.NOINC `($eval_multi_expr_kernel$_Z8apply_opiff) ;  /* 0x00035af000007944 */ /* 0x021fea0003c00000 */
[----:B------:R-:W-:Y:S01]  /*0320*/  IMAD.MOV.U32 R0, RZ, RZ, R2 ;  /* 0x000000ffff007224 */ /* 0x000fe200078e0002 */
[----:B------:R-:W-:Y:S01]  /*0330*/  MOV R10, 0x5 ;  /* 0x00000005000a7802 */ /* 0x000fe20000000f00 */
[----:B------:R-:W-:Y:S01]  /*0340*/  IMAD.MOV.U32 R2, RZ, RZ, 0x40000000 ;  /* 0x40000000ff027424 */ /* 0x000fe200078e00ff */
[----:B------:R-:W-:Y:S02]  /*0350*/  MOV R4, 0x370 ;  /* 0x0000037000047802 */ /* 0x000fe40000000f00 */
[----:B------:R-:W-:Y:S05]  /*0360*/  CALL.REL.NOINC `($eval_multi_expr_kernel$_Z8apply_opiff) ;  /* 0x00035aa000007944 */ /* 0x000fea0003c00000 */
[----:B------:R-:W-:Y:S01]  /*0370*/  IMAD.MOV.U32 R10, RZ, RZ, 0x3 ;  /* 0x00000003ff0a7424 */ /* 0x000fe200078e00ff */
[----:B------:R-:W-:Y:S01]  /*0380*/  MOV R4, 0x3b0 ;  /* 0x000003b000047802 */ /* 0x000fe20000000f00 */
[----:B------:R-:W-:-:S02]  /*0390*/  IMAD.MOV.U32 R0, RZ, RZ, -0x40800000 ;  /* 0xbf800000ff007424 */ /* 0x000fc400078e00ff */
[----:B------:R-:W-:Y:S05]  /*03a0*/  CALL.REL.NOINC `($eval_multi_expr_kernel$_Z8apply_opiff) ;  /* 0x00035a6000007944 */ /* 0x000fea0003c00000 */
[----:B------:R-:W-:Y:S01]  /*03b0*/  MOV R0, R2 ;  /* 0x0000000200007202 */ /* 0x000fe20000000f00 */
[----:B------:R-:W-:Y:S01]  /*03c0*/  IMAD.MOV.U32 R2, RZ, RZ, R13 ;  /* 0x000000ffff027224 */ /* 0x000fe200078e000d */
[----:B------:R-:W-:Y:S01]  /*03d0*/  MOV R4, 0x400 ;  /* 0x0000040000047802 */ /* 0x000fe20000000f00 */
[----:B------:R-:W-:-:S02]  /*03e0*/  IMAD.MOV.U32 R10, RZ, RZ, 0x1 ;  /* 0x00000001ff0a7424 */ /* 0x000fc400078e00ff */
[----:B------:R-:W-:Y:S05]  /*03f0*/  CALL.REL.NOINC `($eval_multi_expr_kernel$_Z8apply_opiff) ;  /* 0x00035a1000007944 */ /* 0x000fea0003c00000 */
[----:B------:R-:W-:Y:S01]  /*0400*/  IMAD.MOV.U32 R0, RZ, RZ, R2 ;  /* 0x000000ffff007224 */ /* 0x000fe200078e0002 */
[----:B------:R-:W-:Y:S01]  /*0410*/  MOV R2, R9 ;  /* 0x0000000900027202 */ /* 0x000fe20000000f00 */
[----:B------:R-:W-:Y:S01]  /*0420*/  IMAD.MOV.U32 R10, RZ, RZ, 0x1 ;  /* 0x00000001ff0a7424 */ /* 0x000fe200078e00ff */
[----:B------:R-:W-:-:S02]  /*0430*/  MOV R4, 0x450 ;  /* 0x0000045000047802 */ /* 0x000fc40000000f00 */
[----:B------:R-:W-:Y:S05]  /*0440*/  CALL.REL.NOINC `($eval_multi_expr_kernel$_Z8apply_opiff) ;  /* 0x000359c000007944 */ /* 0x000fea0003c00000 */
[----:B------:R-:W-:Y:S01]  /*0450*/  IMAD.MOV.U32 R21, RZ, RZ, c[0x0][0x168] ;  /* 0x00005a00ff157624 */ /* 0x000fe200078e00ff */
[----:B------:R0:W5:Y:S04]  /*0460*/  @P1 LDG.E.CONSTANT R8, [R6.64+0x4] ;  /* 0x0000040606081981 */ /* 0x000168000c1e9900 */
[----:B------:R-:W-:-:S02]  /*0470*/  ISETP.GE.AND P5, PT, R21, 0x5, PT ;  /* 0x000000051500780c */ /* 0x000fc40003fa6270 */
[C---:B------:R-:W-:Y:S02]  /*0480*/  ISETP.GE.AND P2, PT, R21.reuse, 0x4, PT ;  /* 0x000000041500780c */ /* 0x040fe40003f46270 */
[C---:B------:R-:W-:Y:S02]  /*0490*/  ISETP.GE.AND P3, PT, R21.reuse, 0x6, PT ;  /* 0x000000061500780c */ /* 0x040fe40003f66270 */
[----:B------:R-:W-:Y:S01]  /*04a0*/  ISETP.GE.AND P4, PT, R21, 0x3, PT ;  /* 0x000000031500780c */ /* 0x000fe20003f86270 */
[----:B------:R-:W-:Y:S01]  /*04b0*/  IMAD.MOV.U32 R9, RZ, RZ, RZ ;  /* 0x000000ffff097224 */ /* 0x000fe200078e00ff */
[----:B------:R-:W-:Y:S01]  /*04c0*/  P2R R0, PR, RZ, 0x20 ;  /* 0x00000020ff007803 */ /* 0x000fe20000000000 */
[----:B------:R-:W-:Y:S01]  /*04d0*/  CS2R R14, SRZ ;  /* 0x00000000000e7805 */ /* 0x000fe2000001ff00 */
[----:B------:R-:W-:Y:S01]  /*04e0*/  MOV R16, RZ ;  /* 0x000000ff00107202 */ /* 0x000fe20000000f00 */
[----:B------:R-:W-:Y:S02]  /*04f0*/  IMAD.MOV.U32 R0, RZ, RZ, RZ ;  /* 0x000000ffff007224 */ /* 0x000fe400078e00ff */
[----:B------:R0:W5:Y:S04]  /*0500*/  @P0 LDG.E.CONSTANT R9, [R6.64] ;  /* 0x0000000606090981 */ /* 0x000168000c1e9900 */
[----:B------:R0:W5:Y:S04]  /*0510*/  @P5 LDG.E.CONSTANT R14, [R6.64+0x10] ;  /* 0x00001006060e5981 */ /* 0x000168000c1e9900 */
[----:B------:R0:W5:Y:S04]  /*0520*/  @P2 LDG.E.CONSTANT R15, [R6.64+0xc] ;  /* 0x00000c06060f2981 */ /* 0x000168000c1e9900 */
[----:B------:R0:W5:Y:S04]  /*0530*/  @P3 LDG.E.CONSTANT R16, [R6.64+0x14] ;  /* 0x0000140606103981 */ /* 0x000168000c1e9900 */
[----:B------:R0:W5:Y:S01]  /*0540*/  @P4 LDG.E.CONSTANT R0, [R6.64+0x8] ;  /* 0x0000080606004981 */ /* 0x000162000c1e9900 */
[----:B------:R-:W-:Y:S01]  /*0550*/  IMAD.MOV.U32 R17, RZ, RZ, R2 ;  /* 0x000000ffff117224 */ /* 0x000fe200078e0002 */
[----:B------:R-:W-:Y:S01]  /*0560*/  MOV R10, 0x5 ;  /* 0x00000005000a7802 */ /* 0x000fe20000000f00 */
[----:B------:R-:W-:Y:S01]  /*0570*/  IMAD.MOV.U32 R13, RZ, RZ, RZ ;  /* 0x000000ffff0d7224 */ /* 0x000fe200078e00ff */
[----:B------:R-:W-:Y:S01]  /*0580*/  MOV R4, 0x5b0 ;  /* 0x000005b000047802 */ /* 0x000fe20000000f00 */
[----:B------:R-:W-:-:S02]  /*0590*/  IMAD.MOV.U32 R2, RZ, RZ, 0x40000000 ;  /* 0x40000000ff027424 */ /* 0x000fc400078e00ff */
[----:B0----5:R-:W-:Y:S05]  /*05a0*/  CALL.REL.NOINC `($eval_multi_expr_kernel$_Z8apply_opiff) ;  /* 0x0003586000007944 */ /* 0x021fea0003c00000 */
[----:B------:R-:W-:Y:S01]  /*05b0*/  IMAD.MOV.U32 R10, RZ, RZ, 0x3 ;  /* 0x00000003ff0a7424 */ /* 0x000fe200078e00ff */
[----:B------:R-:W-:Y:S01]  /*05c0*/  MOV R4, 0x5f0 ;  /* 0x000005f000047802 */ /* 0x000fe20000000f00 */
[----:B------:R-:W-:-:S02]  /*05d0*/  IMAD.MOV.U32 R0, RZ, RZ, 0x3da2f983 ;  /* 0x3da2f983ff007424 */ /* 0x000fc400078e00ff */
[----:B------:R-:W-:Y:S05]  /*05e0*/  CALL.REL.NOINC `($eval_multi_expr_kernel$_Z8apply_opiff) ;  /* 0x0003582000007944 */ /* 0x000fea0003c00000 */
[----:B------:R-:W-:Y:S01]  /*05f0*/  MOV R18, R2 ;  /* 0x0000000200127202 */ /* 0x000fe20000000f00 */
[----:B------:R-:W-:Y:S01]  /*0600*/  IMAD.MOV.U32 R0, RZ, RZ, R16 ;  /* 0x000000ffff007224 */ /* 0x000fe200078e0010 */
[----:B------:R-:W-:Y:S01]  /*0610*/  MOV R4, 0x650 ;  /* 0x0000065000047802 */ /* 0x000fe20000000f00 */
[----:B------:R-:W-:-:S02]  /*0620*/  IMAD.MOV.U32 R10, RZ, RZ, 0x5 ;  /* 0x00000005ff0a7424 */ /* 0x000fc400078e00ff */
[----:B------:R-:W-:Y:S02]  /*0630*/  IMAD.MOV.U32 R2, RZ, RZ, -0x40000000 ;  /* 0xc0000000ff027424 */ /* 0x000fe400078e00ff */
[----:B------:R-:W-:Y:S05]  /*0640*/  CALL.REL.NOINC `($eval_multi_expr_kernel$_Z8apply_opiff) ;  /* 0x000357c000007944 */ /* 0x000fea0003c00000 */
[----:B------:R-:W-:Y:S01]  /*0650*/  MOV R0, R18 ;  /* 0x0000001200007202 */ /* 0x000fe20000000f00 */
[----:B------:R-:W-:Y:S01]  /*0660*/  IMAD.MOV.U32 R10, RZ, RZ, 0x3 ;  /* 0x00000003ff0a7424 */ /* 0x000fe200078e00ff */
[----:B------:R-:W-:Y:S02]  /*0670*/  MOV R4, 0x690 ;  /* 0x0000069000047802 */ /* 0x000fe40000000f00 */
[----:B------:R-:W-:Y:S05]  /*0680*/  CALL.REL.NOINC `($eval_multi_expr_kernel$_Z8apply_opiff) ;  /* 0x0003578000007944 */ /* 0x000fea0003c00000 */
[----:B------:R-:W-:Y:S01]  /*0690*/  IMAD.MOV.U32 R16, RZ, RZ, R2 ;  /* 0x000000ffff107224 */ /* 0x000fe200078e0002 */
[----:B------:R-:W-:Y:S01]  /*06a0*/  MOV R10, 0x5 ;  /* 0x00000005000a7802 */ /* 0x000fe20000000f00 */
[----:B------:R-:W-:Y:S01]  /*06b0*/  IMAD.MOV.U32 R0, RZ, RZ, R15 ;  /* 0x000000ffff007224 */ /* 0x000fe200078e000f */
[----:B------:R-:W-:Y:S01]  /*06c0*/  MOV R4, 0x6f0 ;  /* 0x000006f000047802 */ /* 0x000fe20000000f00 */
[----:B------:R-:W-:Y:S02]  /*06d0*/  IMAD.MOV.U32 R2, RZ, RZ, 0x40000000 ;  /* 0x40000000ff027424 */ /* 0x000fe400078e00ff */
[----:B------:R-:W-:Y:S05]  /*06e0*/  CALL.REL.NOINC `($eval_multi_expr_kernel$_Z8apply_opiff) ;  /* 0x0003572000007944 */ /* 0x000fea0003c00000 */
[----:B------:R-:W-:Y:S01]  /*06f0*/  IMAD.MOV.U32 R0, RZ, RZ, R16 ;  /* 0x000000ffff007224 */ /* 0x000fe200078e0010 */
[----:B------:R-:W-:Y:S01]  /*0700*/  MOV R4, 0x730 ;  /* 0x0000073000047802 */ /* 0x000fe20000000f00 */
[----:B------:R-:W-:Y:S02]  /*0710*/  IMAD.MOV.U32 R10, RZ, RZ, 0x3 ;  /* 0x00000003ff0a7424 */ /* 0x000fe400078e00ff */
        /* <DEDUP_REMOVED lines=15> */
[----:B------:R-:W-:Y:S02]  /*0810*/  IMAD.MOV.U32 R2, RZ, RZ, -0x40000000 ;  /* 0xc0000000ff027424 */ /* 0x000fe400078e00ff */
        /* <DEDUP_REMOVED lines=9> */
[----:B------:R-:W-:Y:S02]  /*08b0*/  IMAD.MOV.U32 R2, RZ, RZ, 0x40000000 ;  /* 0x40000000ff027424 */ /* 0x000fe400078e00ff */
        /* <DEDUP_REMOVED lines=8> */
[----:B------:R-:W-:Y:S02]  /*0940*/  MOV R4, 0x960 ;  /* 0x0000096000047802 */ /* 0x000fe40000000f00 */
[----:B------:R-:W-:Y:S05]  /*0950*/  CALL.REL.NOINC `($eval_multi_expr_kernel$_Z8apply_opiff) ;  /* 0x000354b000007944 */ /* 0x000fea0003c00000 */
[----:B------:R-:W-:Y:S01]  /*0960*/  CS2R R14, SRZ ;  /* 0x00000000000e7805 */ /* 0x000fe2000001ff00 */
[----:B------:R-:W2:Y:S05]  /*0970*/  @P0 LDG.E.CONSTANT R13, [R6.64] ;  /* 0x00000006060d0981 */ /* 0x000eaa000c1e9900 */
[----:B------:R0:W5:Y:S01]  /*0980*/  @P1 LDG.E.CONSTANT R15, [R6.64+0x4] ;  /* 0x00000406060f1981 */ /* 0x000162000c1e9900 */
[----:B------:R-:W-:Y:S01]  /*0990*/  IMAD.MOV.U32 R9, RZ, RZ, 0x4 ;  /* 0x00000004ff097424 */ /* 0x000fe200078e00ff */
[----:B------:R-:W-:Y:S01]  /*09a0*/  MOV R4, 0xa10 ;  /* 0x00000a1000047802 */ /* 0x000fe20000000f00 */
[----:B------:R-:W-:-:S02]  /*09b0*/  IMAD.MOV.U32 R10, RZ, RZ, 0x5 ;  /* 0x00000005ff0a7424 */ /* 0x000fc400078e00ff */
[----:B------:R-:W-:-:S05]  /*09c0*/  IMAD.WIDE R8, R20, R9, c[0x0][0x178] ;  /* 0x00005e0014087625 */ /* 0x000fca00078e0209 */
[----:B------:R1:W-:Y:S02]  /*09d0*/  STG.E [R8.64], R2 ;  /* 0x0000000208007986 */ /* 0x0003e4000c101906 */
[----:B-1----:R-:W-:Y:S01]  /*09e0*/  IMAD.MOV.U32 R2, RZ, RZ, -0x40800000 ;  /* 0xbf800000ff027424 */ /* 0x002fe200078e00ff */
[----:B--2---:R-:W-:Y:S02]  /*09f0*/  MOV R0, R13 ;  /* 0x0000000d00007202 */ /* 0x004fe40000000f00 */
[----:B0----5:R-:W-:Y:S05]  /*0a00*/  CALL.REL.NOINC `($eval_multi_expr_kernel$_Z8apply_opiff) ;  /* 0x0003540000007944 */ /* 0x021fea0003c00000 */
[----:B------:R-:W-:Y:S01]  /*0a10*/  IMAD.MOV.U32 R0, RZ, RZ, R15 ;  /* 0x000000ffff007224 */ /* 0x000fe200078e000f */
[----:B------:R-:W-:Y:S01]  /*0a20*/  MOV R4, 0xa50 ;  /* 0x00000a5000047802 */ /* 0x000fe20000000f00 */
[----:B------:R-:W-:Y:S02]  /*0a30*/  IMAD.MOV.U32 R10, RZ, RZ, 0x1 ;  /* 0x00000001ff0a7424 */ /* 0x000fe400078e00ff */
[----:B------:R-:W-:Y:S05]  /*0a40*/  CALL.REL.NOINC `($eval_multi_expr_kernel$_Z8apply_opiff) ;  /* 0x000353c000007944 */ /* 0x000fea0003c00000 */
[----:B------:R-:W-:Y:S01]  /*0a50*/  IMAD.MOV.U32 R16, RZ, RZ, RZ ;  /* 0x000000ffff107224 */ /* 0x000fe200078e00ff */
[----:B------:R-:W2:Y:S05]  /*0a60*/  @P1 LDG.E.CONSTANT R14, [R6.64+0x4] ;  /* 0x00000406060e1981 */ /* 0x000eaa000c1e9900 */
[----:B------:R0:W5:Y:S01]  /*0a70*/  @P0 LDG.E.CONSTANT R16, [R6.64] ;  /* 0x0000000606100981 */ /* 0x000162000c1e9900 */
[----:B------:R-:W-:Y:S01]  /*0a80*/  MOV R13, R2 ;  /* 0x00000002000d7202 */ /* 0x000fe20000000f00 */
[----:B------:R-:W-:Y:S01]  /*0a90*/  IMAD.MOV.U32 R15, RZ, RZ, RZ ;  /* 0x000000ffff0f7224 */ /* 0x000fe200078e00ff */
[----:B------:R-:W-:Y:S01]  /*0aa0*/  MOV R4, 0xaf0 ;  /* 0x00000af000047802 */ /* 0x000fe20000000f00 */
[----:B------:R-:W-:-:S02]  /*0ab0*/  IMAD.MOV.U32 R10, RZ, RZ, 0x5 ;  /* 0x00000005ff0a7424 */ /* 0x000fc400078e00ff */
[----:B------:R-:W-:Y:S01]  /*0ac0*/  IMAD.MOV.U32 R2, RZ, RZ, -0x4013d5c3 ;  /* 0xbfec2a3dff027424 */ /* 0x000fe200078e00ff */
[----:B--2---:R-:W-:Y:S02]  /*0ad0*/  MOV R0, R14 ;  /* 0x0000000e00007202 */ /* 0x004fe40000000f00 */
[----:B0----5:R-:W-:Y:S05]  /*0ae0*/  CALL.REL.NOINC `($eval_multi_expr_kernel$_Z8apply_opiff) ;  /* 0x0003532000007944 */ /* 0x021fea0003c00000 */
[----:B------:R-:W-:Y:S01]  /*0af0*/  IMAD.MOV.U32 R0, RZ, RZ, R16 ;  /* 0x000000ffff007224 */ /* 0x000fe200078e0010 */
[----:B------:R-:W-:Y:S01]  /*0b00*/  MOV R4, 0xb30 ;  /* 0x00000b3000047802 */ /* 0x000fe20000000f00 */
[----:B------:R-:W-:Y:S02]  /*0b10*/  IMAD.MOV.U32 R10, RZ, RZ, 0x3 ;  /* 0x00000003ff0a7424 */ /* 0x000fe400078e00ff */
[----:B------:R-:W-:Y:S05]  /*0b20*/  CALL.REL.NOINC `($eval_multi_expr_kernel$_Z8apply_opiff) ;  /* 0x000352e000007944 */ /* 0x000fea0003c00000 */
[----:B------:R-:W-:Y:S01]  /*0b30*/  ISETP.GE.AND P5, PT, R25, 0x7, PT ;  /* 0x000000071900780c */ /* 0x000fe20003fa6270 */
[----:B------:R-:W-:Y:S01]  /*0b40*/  IMAD.MOV.U32 R14, RZ, RZ, R2 ;  /* 0x000000ffff0e7224 */ /* 0x000fe200078e0002 */
[----:B------:R-:W-:Y:S01]  /*0b50*/  MOV R10, 0xa ;  /* 0x0000000a000a7802 */ /* 0x000fe20000000f00 */
[----:B------:R-:W-:-:S10]  /*0b60*/  IMAD.MOV.U32 R2, RZ, RZ, RZ ;  /* 0x000000ffff027224 */ /* 0x000fd400078e00ff */
[----:B------:R-:W-:Y:S05]  /*0b70*/  @!P5 BRA `(.L_x_0) ;  /* 0x000000100000d947 */ /* 0x000fea0003800000 */
[----:B------:R0:W5:Y:S02]  /*0b80*/  LDG.E.CONSTANT R15, [R6.64+0x18] ;  /* 0x00001806060f7981 */ /* 0x000164000c1e9900 */
.L_x_0:
[----:B------:R-:W-:Y:S01]  /*0b90*/  IMAD.MOV.U32 R19, RZ, RZ, RZ ;  /* 0x000000ffff137224 */ /* 0x000fe200078e00ff */
[----:B------:R-:W-:Y:S01]  /*0ba0*/  MOV R4, 0xbd0 ;  /* 0x00000bd000047802 */ /* 0x000fe20000000f00 */
[----:B-----5:R-:W-:Y:S02]  /*0bb0*/  IMAD.MOV.U32 R0, RZ, RZ, R15 ;  /* 0x000000ffff007224 */ /* 0x020fe400078e000f */
[----:B0-----:R-:W-:Y:S05]  /*0bc0*/  CALL.REL.NOINC `($eval_multi_expr_kernel$_Z8apply_opiff) ;  /* 0x0003524000007944 */ /* 0x001fea0003c00000 */
[----:B------:R-:W-:Y:S01]  /*0bd0*/  MOV R0, R2 ;  /* 0x0000000200007202 */ /* 0x000fe20000000f00 */
[----:B------:R-:W-:Y:S01]  /*0be0*/  IMAD.MOV.U32 R10, RZ, RZ, 0x5 ;  /* 0x00000005ff0a7424 */ /* 0x000fe200078e00ff */
[----:B------:R-:W-:Y:S01]  /*0bf0*/  MOV R4, 0xc20 ;  /* 0x00000c2000047802 */ /* 0x000fe20000000f00 */
[----:B------:R-:W-:Y:S02]  /*0c00*/  IMAD.MOV.U32 R2, RZ, RZ, 0x40335a32 ;  /* 0x40335a32ff027424 */ /* 0x000fe400078e00ff */
[----:B------:R-:W-:Y:S05]  /*0c10*/  CALL.REL.NOINC `($eval_multi_expr_kernel$_Z8apply_opiff) ;  /* 0x000351f000007944 */ /* 0x000fea0003c00000 */
[----:B------:R-:W-:Y:S01]  /*0c20*/  IMAD.MOV.U32 R10, RZ, RZ, 0x3 ;  /* 0x00000003ff0a7424 */ /* 0x000fe200078e00ff */
[----:B------:R-:W-:Y:S02]  /*0c30*/  MOV R0, 0xbd2b06ff ;  /* 0xbd2b06ff00007802 */ /* 0x000fe40000000f00 */
[----:B------:R-:W-:Y:S02]  /*0c40*/  MOV R4, 0xc60 ;  /* 0x00000c6000047802 */ /* 0x000fe40000000f00 */
[----:B------:R-:W-:Y:S05]  /*0c50*/  CALL.REL.NOINC `($eval_multi_expr_kernel$_Z8apply_opiff) ;  /* 0x000351b000007944 */ /* 0x000fea0003c00000 */
[----:B------:R-:W-:Y:S01]  /*0c60*/  IMAD.MOV.U32 R0, RZ, RZ, R2 ;  /* 0x000000ffff007224 */ /* 0x000fe200078e0002 */
[----:B------:R-:W-:Y:S01]  /*0c70*/  MOV R4, 0xcb0 ;  /* 0x00000cb000047802 */ /* 0x000fe20000000f00 */
[----:B------:R-:W-:-:S02]  /*0c80*/  IMAD.MOV.U32 R2, RZ, RZ, R14 ;  /* 0x000000ffff027224 */ /* 0x000fc400078e000e */
[----:B------:R-:W-:Y:S02]  /*0c90*/  IMAD.MOV.U32 R10, RZ, RZ, 0x3 ;  /* 0x00000003ff0a7424 */ /* 0x000fe400078e00ff */
[----:B------:R-:W-:Y:S05]  /*0ca0*/  CALL.REL.NOINC `($eval_multi_expr_kernel$_Z8apply_opiff) ;  /* 0x0003516000007944 */ /* 0x000fea0003c00000 */
[----:B------:R-:W-:Y:S01]  /*0cb0*/  MOV R0, R2 ;  /* 0x0000000200007202 */ /* 0x000fe20000000f00 */
[----:B------:R-:W-:Y:S01]  /*0cc0*/  IMAD.MOV.U32 R2, RZ, RZ, R13 ;  /* 0x000000ffff027224 */ /* 0x000fe200078e000d */
[----:B------:R-:W-:Y:S01]  /*0cd0*/  MOV R4, 0xd00 ;  /* 0x00000d0000047802 */ /* 0x000fe20000000f00 */
[----:B------:R-:W-:Y:S02]  /*0ce0*/  IMAD.MOV.U32 R10, RZ, RZ, 0x3 ;  /* 0x00000003ff0a7424 */ /* 0x000fe400078e00ff */
[----:B------:R-:W-:Y:S05]  /*0cf0*/  CALL.REL.NOINC `($eval_multi_expr_kernel$_Z8apply_opiff) ;  /* 0x0003511000007944 */ /* 0x000fea0003c00000 */
[----:B------:R-:W-:Y:S01]  /*0d00*/  ISETP.GE.AND P5, PT, R21, 0x5, PT ;  /* 0x000000051500780c */ /* 0x000fe20003fa6270 */
[----:B------:R-:W-:Y:S01]  /*0d10*/  IMAD.MOV.U32 R18, RZ, RZ, RZ ;  /* 0x000000ffff127224 */ /* 0x000fe200078e00ff */
[----:B------:R-:W-:Y:S01]  /*0d20*/  CS2R R16, SRZ ;  /* 0x0000000000107805 */ /* 0x000fe2000001ff00 */
[----:B------:R-:W-:Y:S01]  /*0d30*/  MOV R15, RZ ;  /* 0x000000ff000f7202 */ /* 0x000fe20000000f00 */
[----:B------:R-:W-:Y:S01]  /*0d40*/  IMAD.MOV.U32 R0, RZ, RZ, RZ ;  /* 0x000000ffff007224 */ /* 0x000fe200078e00ff */
[----:B------:R0:W5:Y:S04]  /*0d50*/  @P0 LDG.E.CONSTANT R19, [R6.64] ;  /* 0x0000000606130981 */ /* 0x000168000c1e9900 */
[----:B------:R0:W5:Y:S04]  /*0d60*/  @P1 LDG.E.CONSTANT R18, [R6.64+0x4] ;  /* 0x0000040606121981 */ /* 0x000168000c1e9900 */
[----:B------:R0:W5:Y:S04]  /*0d70*/  @P5 LDG.E.CONSTANT R17, [R6.64+0x10] ;  /* 0x0000100606115981 */ /* 0x000168000c1e9900 */
[----:B------:R0:W5:Y:S04]  /*0d80*/  @P2 LDG.E.CONSTANT R16, [R6.64+0xc] ;  /* 0x00000c0606102981 */ /* 0x000168000c1e9900 */
[----:B------:R0:W5:Y:S04]  /*0d90*/  @P3 LDG.E.CONSTANT R15, [R6.64+0x14] ;  /* 0x00001406060f3981 */ /* 0x000168000c1e9900 */
[----:B------:R0:W5:Y:S01]  /*0da0*/  @P4 LDG.E.CONSTANT R0, [R6.64+0x8] ;  /* 0x0000080606004981 */ /* 0x000162000c1e9900 */
[----:B------:R-:W-:Y:S01]  /*0db0*/  IMAD.MOV.U32 R14, RZ, RZ, R2 ;  /* 0x000000ffff0e7224 */ /* 0x000fe200078e0002 */
[----:B------:R-:W-:Y:S01]  /*0dc0*/  MOV R2, 0x401bc1a4 ;  /* 0x401bc1a400027802 */ /* 0x000fe20000000f00 */
[----:B------:R-:W-:Y:S01]  /*0dd0*/  IMAD.MOV.U32 R10, RZ, RZ, 0x5 ;  /* 0x00000005ff0a7424 */ /* 0x000fe200078e00ff */
[----:B------:R-:W-:-:S02]  /*0de0*/  MOV R4, 0xe00 ;  /* 0x00000e0000047802 */ /* 0x000fc40000000f00 */
[----:B0----5:R-:W-:Y:S05]  /*0df0*/  CALL.REL.NOINC `($eval_multi_expr_kernel$_Z8apply_opiff) ;  /* 0x0003501000007944 */ /* 0x021fea0003c00000 */
[----:B------:R-:W-:Y:S01]  /*0e00*/  IMAD.MOV.U32 R10, RZ, RZ, 0x3 ;  /* 0x00000003ff0a7424 */ /* 0x000fe200078e00ff */
[----:B------:R-:W-:Y:S01]  /*0e10*/  MOV R4, 0xe40 ;  /* 0x00000e4000047802 */ /* 0x000fe20000000f00 */
[----:B------:R-:W-:-:S02]  /*0e20*/  IMAD.MOV.U32 R0, RZ, RZ, 0x3d1303d3 ;  /* 0x3d1303d3ff007424 */ /* 0x000fc400078e00ff */
[----:B------:R-:W-:Y:S05]  /*0e30*/  CALL.REL.NOINC `($eval_multi_expr_kernel$_Z8apply_opiff) ;  /* 0x00034fd000007944 */ /* 0x000fea0003c00000 */
[----:B------:R-:W-:Y:S01]  /*0e40*/  IMAD.MOV.U32 R13, RZ, RZ, R2 ;  /* 0x000000ffff0d7224 */ /* 0x000fe200078e0002 */
[----:B------:R-:W-:Y:S01]  /*0e50*/  MOV R0, R15 ;  /* 0x0000000f00007202 */ /* 0x000fe20000000f00 */
[----:B------:R-:W-:Y:S01]  /*0e60*/  IMAD.MOV.U32 R10, RZ, RZ, 0x5 ;  /* 0x00000005ff0a7424 */ /* 0x000fe200078e00ff */
[----:B------:R-:W-:Y:S01]  /*0e70*/  MOV R4, 0xea0 ;  /* 0x00000ea000047802 */ /* 0x000fe20000000f00 */
[----:B------:R-:W-:-:S02]  /*0e80*/  IMAD.MOV.U32 R2, RZ, RZ, -0x4045ee9a ;  /* 0xbfba1166ff027424 */ /* 0x000fc400078e00ff */
[----:B------:R-:W-:Y:S05]  /*0e90*/  CALL.REL.NOINC `($eval_multi_expr_kernel$_Z8apply_opiff) ;  /* 0x00034f7000007944 */ /* 0x000fea0003c00000 */
[----:B------:R-:W-:Y:S01]  /*0ea0*/  IMAD.MOV.U32 R0, RZ, RZ, R13 ;  /* 0x000000ffff007224 */ /* 0x000fe200078e000d */
[----:B------:R-:W-:-:S02]  /*0eb0*/  MOV R10, 0x3 ;  /* 0x00000003000a7802 */ /* 0x000fc40000000f00 */
        /* <DEDUP_REMOVED lines=36> */
[----:B------:R-:W-:-:S02]  /*1100*/  IMAD.MOV.U32 R2, RZ, RZ, 0x3fc93a3f ;  /* 0x3fc93a3fff027424 */ /* 0x000fc400078e00ff */
[----:B------:R-:W-:Y:S05]  /*1110*/  CALL.REL.NOINC `($eval_multi_expr_kernel$_Z8apply_opiff) ;  /* 0x00034cf000007944 */ /* 0x000fea0003c00000 */
[----:B------:R-:W-:Y:S01]  /*1120*/  IMAD.MOV.U32 R0, RZ, RZ, R13 ;  /* 0x000000ffff007224 */ /* 0x000fe200078e000d */
[----:B------:R-:W-:-:S02]  /*1130*/  MOV R10, 0x1 ;  /* 0x00000001000a7802 */ /* 0x000fc40000000f00 */
[----:B------:R-:W-:Y:S02]  /*1140*/  MOV R4, 0x1160 ;  /* 0x0000116000047802 */ /* 0x000fe40000000f00 */
[----:B------:R-:W-:Y:S05]  /*1150*/  CALL.REL.NOINC `($eval_multi_expr_kernel$_Z8apply_opiff) ;  /* 0x00034cb000007944 */ /* 0x000fea0003c00000 */
[----:B------:R-:W-:Y:S01]  /*1160*/  IMAD.MOV.U32 R0, RZ, RZ, R2 ;  /* 0x000000ffff007224 */ /* 0x000fe200078e0002 */
[----:B------:R-:W-:Y:S01]  /*1170*/  MOV R4, 0x11b0 ;  /* 0x000011b000047802 */ /* 0x000fe20000000f00 */
[----:B------:R-:W-:Y:S02]  /*1180*/  IMAD.MOV.U32 R2, RZ, RZ, R14 ;  /* 0x000000ffff027224 */ /* 0x000fe400078e000e */
[----:B------:R-:W-:Y:S02]  /*1190*/  IMAD.MOV.U32 R10, RZ, RZ, 0x3 ;  /* 0x00000003ff0a7424 */ /* 0x000fe400078e00ff */
[----:B------:R-:W-:Y:S05]  /*11a0*/  CALL.REL.NOINC `($eval_multi_expr_kernel$_Z8apply_opiff) ;  /* 0x00034c6000007944 */ /* 0x000fea0003c00000 */
[----:B------:R-:W-:Y:S01]  /*11b0*/  MOV R0, R2 ;  /* 0x0000000200007202 */ /* 0x000fe20000000f00 */
[----:B------:R-:W-:Y:S01]  /*11c0*/  IMAD.MOV.U32 R10, RZ, RZ, 0x1 ;  /* 0x00000001ff0a7424 */ /* 0x000fe200078e00ff */
[----:B------:R-:W-:Y:S01]  /*11d0*/  MOV R4, 0x1200 ;  /* 0x0000120000047802 */ /* 0x000fe20000000f00 */
[----:B------:R-:W-:Y:S02]  /*11e0*/  IMAD.MOV.U32 R2, RZ, RZ, -0x3f775c6a ;  /* 0xc088a396ff027424 */ /* 0x000fe400078e00ff */
[----:B------:R-:W-:Y:S05]  /*11f0*/  CALL.REL.NOINC `($eval_multi_expr_kernel$_Z8apply_opiff) ;  /* 0x00034c1000007944 */ /* 0x000fea0003c00000 */
[----:B------:R-:W-:Y:S01]  /*1200*/  IMAD.MOV.U32 R0, RZ, RZ, RZ ;  /* 0x000000ffff007224 */ /* 0x000fe200078e00ff */
[----:B------:R-:W-:-:S05]  /*1210*/  MOV R13, RZ ;  /* 0x000000ff000d7202 */ /* 0x000fca0000000f00 */
[----:B------:R0:W5:Y:S04]  /*1220*/  @P0 LDG.E.CONSTANT R0, [R6.64] ;  /* 0x0000000606000981 */ /* 0x000168000c1e9900 */
[----:B------:R0:W5:Y:S01]  /*1230*/  @P1 LDG.E.CONSTANT R13, [R6.64+0x4] ;  /* 0x00000406060d1981 */ /* 0x000162000c1e9900 */
[----:B------:R-:W-:Y:S01]  /*1240*/  IMAD.MOV.U32 R3, RZ, RZ, c[0x0][0x16c] ;  /* 0x00005b00ff037624 */ /* 0x000fe200078e00ff */
[----:B------:R-:W-:Y:S01]  /*1250*/  MOV R4, 0x12b0 ;  /* 0x000012b000047802 */ /* 0x000fe20000000f00 */
[----:B------:R-:W-:Y:S02]  /*1260*/  IMAD.MOV.U32 R10, RZ, RZ, 0x5 ;  /* 0x00000005ff0a7424 */ /* 0x000fe400078e00ff */
[----:B------:R-:W-:-:S05]  /*1270*/  IMAD.WIDE R8, R3, 0x4, R8 ;  /* 0x0000000403087825 */ /* 0x000fca00078e0208 */
[----:B------:R1:W-:Y:S02]  /*1280*/  STG.E [R8.64], R2 ;  /* 0x0000000208007986 */ /* 0x0003e4000c101906 */
[----:B-1----:R-:W-:Y:S02]  /*1290*/  IMAD.MOV.U32 R2, RZ, RZ, -0x404ce27e ;  /* 0xbfb31d82ff027424 */ /* 0x002fe400078e00ff */
        /* <DEDUP_REMOVED lines=18> */
[----:B------:R-:W-:Y:S01]  /*13c0*/  ISETP.GE.AND P5, PT, R25, 0x7, PT ;  /* 0x000000071900780c */ /* 0x000fe20003fa6270 */
[----:B------:R-:W-:-:S12]  /*13d0*/  IMAD.MOV.U32 R0, RZ, RZ, RZ ;  /* 0x000000ffff007224 */ /* 0x000fd800078e00ff */
[----:B------:R0:W5:Y:S01]  /*13e0*/  @P5 LDG.E.CONSTANT R0, [R6.64+0x18] ;  /* 0x0000180606005981 */ /* 0x000162000c1e9900 */
[----:B------:R-:W-:Y:S01]  /*13f0*/  IMAD.MOV.U32 R13, RZ, RZ, R2 ;  /* 0x000000ffff0d7224 */ /* 0x000fe200078e0002 */
[----:B------:R-:W-:Y:S01]  /*1400*/  MOV R10, 0xa ;  /* 0x0000000a000a7802 */ /* 0x000fe20000000f00 */
[----:B------:R-:W-:Y:S01]  /*1410*/  IMAD.MOV.U32 R8, RZ, RZ, RZ ;  /* 0x000000ffff087224 */ /* 0x000fe200078e00ff */
[----:B------:R-:W-:Y:S01]  /*1420*/  MOV R4, 0x1450 ;  /* 0x0000145000047802 */ /* 0x000fe20000000f00 */
[----:B------:R-:W-:Y:S02]  /*1430*/  IMAD.MOV.U32 R2, RZ, RZ, RZ ;  /* 0x000000ffff027224 */ /* 0x000fe400078e00ff */
        /* <DEDUP_REMOVED lines=10> */
[----:B------:R-:W-:Y:S01]  /*14e0*/  IMAD.MOV.U32 R0, RZ, RZ, R2 ;  /* 0x000000ffff007224 */ /* 0x000fe200078e0002 */
[----:B------:R-:W-:Y:S01]  /*14f0*/  MOV R2, R13 ;  /* 0x0000000d00027202 */ /* 0x000fe20000000f00 */
[----:B------:R-:W-:Y:S01]  /*1500*/  IMAD.MOV.U32 R10, RZ, RZ, 0x3 ;  /* 0x00000003ff0a7424 */ /* 0x000fe200078e00ff */
[----:B------:R-:W-:-:S02]  /*1510*/  MOV R4, 0x1530 ;  /* 0x0000153000047802 */ /* 0x000fc40000000f00 */
[----:B------:R-:W-:Y:S05]  /*1520*/  CALL.REL.NOINC `($eval_multi_expr_kernel$_Z8apply_opiff) ;  /* 0x000348e000007944 */ /* 0x000fea0003c00000 */
[----:B------:R-:W-:Y:S01]  /*1530*/  IMAD.MOV.U32 R0, RZ, RZ, R2 ;  /* 0x000000ffff007224 */ /* 0x000fe200078e0002 */
[----:B------:R-:W-:Y:S01]  /*1540*/  MOV R10, 0x3 ;  /* 0x00000003000a7802 */ /* 0x000fe20000000f00 */
[----:B------:R-:W-:Y:S01]  /*1550*/  IMAD.MOV.U32 R2, RZ, RZ, R9 ;  /* 0x000000ffff027224 */ /* 0x000fe200078e0009 */
[----:B------:R-:W-:-:S02]  /*1560*/  MOV R4, 0x1580 ;  /* 0x0000158000047802 */ /* 0x000fc40000000f00 */
[----:B------:R-:W-:Y:S05]  /*1570*/  CALL.REL.NOINC `($eval_multi_expr_kernel$_Z8apply_opiff) ;  /* 0x0003489000007944 */ /* 0x000fea0003c00000 */
[----:B------:R-:W-:Y:S01]  /*1580*/  ISETP.GE.AND P5, PT, R21, 0x5, PT ;  /* 0x000000051500780c */ /* 0x000fe20003fa6270 */
[----:B------:R-:W-:Y:S01]  /*1590*/  IMAD.MOV.U32 R9, RZ, RZ, RZ ;  /* 0x000000ffff097224 */ /* 0x000fe200078e00ff */
[----:B------:R-:W-:Y:S01]  /*15a0*/  CS2R R14, SRZ ;  /* 0x00000000000e7805 */ /* 0x000fe2000001ff00 */
[----:B------:R-:W-:Y:S01]  /*15b0*/  IMAD.MOV.U32 R16, RZ, RZ, RZ ;  /* 0x000000ffff107224 */ /* 0x000fe200078e00ff */
[----:B------:R0:W5:Y:S01]  /*15c0*/  @P1 LDG.E.CONSTANT R8, [R6.64+0x4] ;  /* 0x0000040606081981 */ /* 0x000162000c1e9900 */
[----:B------:R-:W-:-:S03]  /*15d0*/  IMAD.MOV.U32 R0, RZ, RZ, RZ ;  /* 0x000000ffff007224 */ /* 0x000fc600078e00ff */
[----:B------:R0:W5:Y:S04]  /*15e0*/  @P0 LDG.E.CONSTANT R9, [R6.64] ;  /* 0x0000000606090981 */ /* 0x000168000c1e9900 */
[----:B------:R0:W5:Y:S04]  /*15f0*/  @P2 LDG.E.CONSTANT R15, [R6.64+0xc] ;  /* 0x00000c06060f2981 */ /* 0x000168000c1e9900 */
[----:B------:R0:W5:Y:S04]  /*1600*/  @P5 LDG.E.CONSTANT R14, [R6.64+0x10] ;  /* 0x00001006060e5981 */ /* 0x000168000c1e9900 */
[----:B------:R0:W5:Y:S04]  /*1610*/  @P3 LDG.E.CONSTANT R16, [R6.64+0x14] ;  /* 0x0000140606103981 */ /* 0x000168000c1e9900 */
[----:B------:R0:W5:Y:S01]  /*1620*/  @P4 LDG.E.CONSTANT R0, [R6.64+0x8] ;  /* 0x0000080606004981 */ /* 0x000162000c1e9900 */
[----:B------:R-:W-:Y:S01]  /*1630*/  MOV R17, R2 ;  /* 0x0000000200117202 */ /* 0x000fe20000000f00 */
[----:B------:R-:W-:Y:S01]  /*1640*/  IMAD.MOV.U32 R13, RZ, RZ, RZ ;  /* 0x000000ffff0d7224 */ /* 0x000fe200078e00ff */
[----:B------:R-:W-:Y:S01]  /*1650*/  MOV R4, 0x1690 ;  /* 0x0000169000047802 */ /* 0x000fe20000000f00 */
[----:B------:R-:W-:-:S02]  /*1660*/  IMAD.MOV.U32 R10, RZ, RZ, 0x5 ;  /* 0x00000005ff0a7424 */ /* 0x000fc400078e00ff */
[----:B------:R-:W-:Y:S02]  /*1670*/  IMAD.MOV.U32 R2, RZ, RZ, 0x3f811d36 ;  /* 0x3f811d36ff027424 */ /* 0x000fe400078e00ff */
[----:B0----5:R-:W-:Y:S05]  /*1680*/  CALL.REL.NOINC `($eval_multi_expr_kernel$_Z8apply_opiff) ;  /* 0x0003478000007944 */ /* 0x021fea0003c00000 */
[----:B------:R-:W-:Y:S01]  /*1690*/  MOV R10, 0x1 ;  /* 0x00000001000a7802 */ /* 0x000fe20000000f00 */
        /* <DEDUP_REMOVED lines=57> */
[----:B------:R-:W-:Y:S05]  /*1a30*/  CALL.REL.NOINC `($eval_multi_expr_kernel$_Z8apply_opiff) ;  /* 0x000343d000007944 */ /* 0x000fea0003c00000 */
[----:B------:R-:W-:Y:S01]  /*1a40*/  IMAD.MOV.U32 R0, RZ, RZ, R2 ;  /* 0x000000ffff007224 */ /* 0x000fe200078e0002 */
[----:B------:R-:W-:Y:S01]  /*1a50*/  MOV R10, 0x1 ;  /* 0x00000001000a7802 */ /* 0x000fe20000000f00 */
[----:B------:R-:W-:Y:S01]  /*1a60*/  IMAD.MOV.U32 R2, RZ, RZ, 0x3ca3bb3b ;  /* 0x3ca3bb3bff027424 */ /* 0x000fe200078e00ff */
[----:B------:R-:W-:-:S02]  /*1a70*/  MOV R4, 0x1a90 ;  /* 0x00001a9000047802 */ /* 0x000fc40000000f00 */
        /* <DEDUP_REMOVED lines=8> */
[----:B------:R-:W-:-:S02]  /*1b00*/  IMAD.MOV.U32 R10, RZ, RZ, 0x1 ;  /* 0x00000001ff0a7424 */ /* 0x000fc400078e00ff */
[----:B------:R-:W-:Y:S02]  /*1b10*/  IMAD.MOV.U32 R2, RZ, RZ, -0x41241dec ;  /* 0xbedbe214ff027424 */ /* 0x000fe400078e00ff */
[----:B------:R-:W-:Y:S05]  /*1b20*/  CALL.REL.NOINC `($eval_multi_expr_kernel$_Z8apply_opiff) ;  /* 0x000342e000007944 */ /* 0x000fea0003c00000 */
[----:B------:R-:W-:Y:S01]  /*1b30*/  CS2R R14, SRZ ;  /* 0x00000000000e7805 */ /* 0x000fe2000001ff00 */
[----:B------:R-:W2:Y:S05]  /*1b40*/  @P0 LDG.E.CONSTANT R13, [R6.64] ;  /* 0x00000006060d0981 */ /* 0x000eaa000c1e9900 */
[----:B------:R0:W5:Y:S01]  /*1b50*/  @P1 LDG.E.CONSTANT R15, [R6.64+0x4] ;  /* 0x00000406060f1981 */ /* 0x000162000c1e9900 */
[----:B------:R-:W-:Y:S01]  /*1b60*/  MOV R3, c[0x0][0x16c] ;  /* 0x00005b0000037a02 */ /* 0x000fe20000000f00 */
[----:B------:R-:W-:Y:S01]  /*1b70*/  IMAD.MOV.U32 R9, RZ, RZ, 0x4 ;  /* 0x00000004ff097424 */ /* 0x000fe200078e00ff */
[----:B------:R-:W-:Y:S01]  /*1b80*/  MOV R4, 0x1c00 ;  /* 0x00001c0000047802 */ /* 0x000fe20000000f00 */
[----:B------:R-:W-:-:S02]  /*1b90*/  IMAD.MOV.U32 R10, RZ, RZ, 0x5 ;  /* 0x00000005ff0a7424 */ /* 0x000fc400078e00ff */
[----:B------:R-:W-:-:S04]  /*1ba0*/  IMAD R8, R3, 0x2, R20 ;  /* 0x0000000203087824 */ /* 0x000fc800078e0214 */
[----:B------:R-:W-:-:S05]  /*1bb0*/  IMAD.WIDE R8, R8, R9, c[0x0][0x178] ;  /* 0x00005e0008087625 */ /* 0x000fca00078e0209 */
[----:B------:R1:W-:Y:S02]  /*1bc0*/  STG.E [R8.64], R2 ;  /* 0x0000000208007986 */ /* 0x0003e4000c101906 */
[----:B-1----:R-:W-:Y:S01]  /*1bd0*/  MOV R2, 0xbf9a038a ;  /* 0xbf9a038a00027802 */ /* 0x002fe20000000f00 */
[----:B--2---:R-:W-:Y:S02]  /*1be0*/  IMAD.MOV.U32 R0, RZ, RZ, R13 ;  /* 0x000000ffff007224 */ /* 0x004fe400078e000d */
[----:B0----5:R-:W-:Y:S05]  /*1bf0*/  CALL.REL.NOINC `($eval_multi_expr_kernel$_Z8apply_opiff) ;  /* 0x0003421000007944 */ /* 0x021fea0003c00000 */
[----:B------:R-:W-:Y:S01]  /*1c00*/  IMAD.MOV.U32 R0, RZ, RZ, R15 ;  /* 0x000000ffff007224 */ /* 0x000fe200078e000f */
[----:B------:R-:W-:Y:S01]  /*1c10*/  MOV R4, 0x1c40 ;  /* 0x00001c4000047802 */ /* 0x000fe20000000f00 */
[----:B------:R-:W-:Y:S02]  /*1c20*/  IMAD.MOV.U32 R10, RZ, RZ, 0x3 ;  /* 0x00000003ff0a7424 */ /* 0x000fe400078e00ff */
[----:B------:R-:W-:Y:S05]  /*1c30*/  CALL.REL.NOINC `($eval_multi_expr_kernel$_Z8apply_opiff) ;  /* 0x000341d000007944 */ /* 0x000fea0003c00000 */
[----:B------:R-:W-:Y:S01]  /*1c40*/  MOV R13, RZ ;  /* 0x000000ff000d7202 */ /* 0x000fe20000000f00 */
[----:B------:R-:W2:Y:S05]  /*1c50*/  @P1 LDG.E.CONSTANT R14, [R6.64+0x4] ;  /* 0x00000406060e1981 */ /* 0x000eaa000c1e9900 */
[----:B------:R0:W5:Y:S01]  /*1c60*/  @P0 LDG.E.CONSTANT R13, [R6.64] ;  /* 0x00000006060d0981 */ /* 0x000162000c1e9900 */
[----:B------:R-:W-:Y:S01]  /*1c70*/  IMAD.MOV.U32 R15, RZ, RZ, R2 ;  /* 0x000000ffff0f7224 */ /* 0x000fe200078e0002 */
[----:B------:R-:W-:Y:S01]  /*1c80*/  MOV R2, 0xbf800000 ;  /* 0xbf80000000027802 */ /* 0x000fe20000000f00 */
[----:B------:R-:W-:Y:S01]  /*1c90*/  IMAD.MOV.U32 R16, RZ, RZ, RZ ;  /* 0x000000ffff107224 */ /* 0x000fe200078e00ff */
[----:B------:R-:W-:Y:S01]  /*1ca0*/  MOV R4, 0x1ce0 ;  /* 0x00001ce000047802 */ /* 0x000fe20000000f00 */
[----:B------:R-:W-:-:S02]  /*1cb0*/  IMAD.MOV.U32 R10, RZ, RZ, 0x5 ;  /* 0x00000005ff0a7424 */ /* 0x000fc400078e00ff */
[----:B--2---:R-:W-:Y:S02]  /*1cc0*/  IMAD.MOV.U32 R0, RZ, RZ, R14 ;  /* 0x000000ffff007224 */ /* 0x004fe400078e000e */
[----:B0----5:R-:W-:Y:S05]  /*1cd0*/  CALL.REL.NOINC `($eval_multi_expr_kernel$_Z8apply_opiff) ;  /* 0x0003413000007944 */ /* 0x021fea0003c00000 */
[----:B------:R-:W-:Y:S01]  /*1ce0*/  IMAD.MOV.U32 R0, RZ, RZ, R13 ;  /* 0x000000ffff007224 */ /* 0x000fe200078e000d */
[----:B------:R-:W-:Y:S01]  /*1cf0*/  MOV R4, 0x1d20 ;  /* 0x00001d2000047802 */ /* 0x000fe20000000f00 */
[----:B------:R-:W-:Y:S02]  /*1d00*/  IMAD.MOV.U32 R10, RZ, RZ, 0x1 ;  /* 0x00000001ff0a7424 */ /* 0x000fe400078e00ff */
[----:B------:R-:W-:Y:S05]  /*1d10*/  CALL.REL.NOINC `($eval_multi_expr_kernel$_Z8apply_opiff) ;  /* 0x000340f000007944 */ /* 0x000fea0003c00000 */
[----:B------:R-:W-:Y:S01]  /*1d20*/  ISETP.GE.AND P5, PT, R25, 0x7, PT ;  /* 0x000000071900780c */ /* 0x000fe20003fa6270 */
[----:B------:R-:W-:Y:S01]  /*1d30*/  IMAD.MOV.U32 R10, RZ, RZ, 0xa ;  /* 0x0000000aff0a7424 */ /* 0x000fe200078e00ff */
[----:B------:R-:W-:Y:S01]  /*1d40*/  MOV R14, R2 ;  /* 0x00000002000e7202 */ /* 0x000fe20000000f00 */
[----:B------:R-:W-:-:S10]  /*1d50*/  IMAD.MOV.U32 R2, RZ, RZ, RZ ;  /* 0x000000ffff027224 */ /* 0x000fd400078e00ff */
[----:B------:R-:W-:Y:S05]  /*1d60*/  @!P5 BRA `(.L_x_1) ;  /* 0x000000100000d947 */ /* 0x000fea0003800000 */
[----:B------:R0:W5:Y:S02]  /*1d70*/  LDG.E.CONSTANT R16, [R6.64+0x18] ;  /* 0x0000180606107981 */ /* 0x000164000c1e9900 */
.L_x_1:
[----:B------:R-:W-:Y:S01]  /*1d80*/  IMAD.MOV.U32 R13, RZ, RZ, RZ ;  /* 0x000000ffff0d7224 */ /* 0x000fe200078e00ff */
[----:B-----5:R-:W-:Y:S02]  /*1d90*/  MOV R0, R16 ;  /* 0x0000001000007202 */ /* 0x020fe40000000f00 */
[----:B------:R-:W-:Y:S02]  /*1da0*/  MOV R4, 0x1dc0 ;  /* 0x00001dc000047802 */ /* 0x000fe40000000f00 */
[----:B0-----:R-:W-:Y:S05]  /*1db0*/  CALL.REL.NOINC `($eval_multi_expr_kernel$_Z8apply_opiff) ;  /* 0x0003405000007944 */ /* 0x001fea0003c00000 */
[----:B------:R-:W-:Y:S01]  /*1dc0*/  IMAD.MOV.U32 R0, RZ, RZ, R2 ;  /* 0x000000ffff007224 */ /* 0x000fe200078e0002 */
[----:B------:R-:W-:Y:S01]  /*1dd0*/  MOV R4, 0x1e10 ;  /* 0x00001e1000047802 */ /* 0x000fe20000000f00 */
[----:B------:R-:W-:Y:S02]  /*1de0*/  IMAD.MOV.U32 R10, RZ, RZ, 0x5 ;  /* 0x00000005ff0a7424 */ /* 0x000fe400078e00ff */
[----:B------:R-:W-:Y:S02]  /*1df0*/  IMAD.MOV.U32 R2, RZ, RZ, 0x3fd81a0d ;  /* 0x3fd81a0dff027424 */ /* 0x000fe400078e00ff */
[----:B------:R-:W-:Y:S05]  /*1e00*/  CALL.REL.NOINC `($eval_multi_expr_kernel$_Z8apply_opiff) ;  /* 0x0003400000007944 */ /* 0x000fea0003c00000 */
[----:B------:R-:W-:Y:S01]  /*1e10*/  MOV R10, 0x1 ;  /* 0x00000001000a7802 */ /* 0x000fe20000000f00 */
[----:B------:R-:W-:Y:S01]  /*1e20*/  IMAD.MOV.U32 R0, RZ, RZ, -0x4062696a ;  /* 0xbf9d9696ff007424 */ /* 0x000fe200078e00ff */
[----:B------:R-:W-:Y:S02]  /*1e30*/  MOV R4, 0x1e50 ;  /* 0x00001e5000047802 */ /* 0x000fe40000000f00 */
[----:B------:R-:W-:Y:S05]  /*1e40*/  CALL.REL.NOINC `($eval_multi_expr_kernel$_Z8apply_opiff) ;  /* 0x00033fc000007944 */ /* 0x000fea0003c00000 */
[----:B------:R-:W-:Y:S01]  /*1e50*/  IMAD.MOV.U32 R0, RZ, RZ, R2 ;  /* 0x000000ffff007224 */ /* 0x000fe200078e0002 */
[----:B------:R-:W-:Y:S01]  /*1e60*/  MOV R10, 0x3 ;  /* 0x00000003000a7802 */ /* 0x000fe20000000f00 */
[----:B------:R-:W-:Y:S01]  /*1e70*/  IMAD.MOV.U32 R2, RZ, RZ, R14 ;  /* 0x000000ffff027224 */ /* 0x000fe200078e000e */
[----:B------:R-:W-:-:S02]  /*1e80*/  MOV R4, 0x1ea0 ;  /* 0x00001ea000047802 */ /* 0x000fc40000000f00 */
[----:B------:R-:W-:Y:S05]  /*1e90*/  CALL.REL.NOINC `($eval_multi_expr_kernel$_Z8apply_opiff) ;  /* 0x00033f7000007944 */ /* 0x000fea0003c00000 */
[----:B------:R-:W-:Y:S01]  /*1ea0*/  IMAD.MOV.U32 R0, RZ, RZ, R2 ;  /* 0x000000ffff007224 */ /* 0x000fe200078e0002 */
[----:B------:R-:W-:Y:S01]  /*1eb0*/  MOV R4, 0x1ef0 ;  /* 0x00001ef000047802 */ /* 0x000fe20000000f00 */
[----:B------:R-:W-:-:S02]  /*1ec0*/  IMAD.MOV.U32 R2, RZ, RZ, R15 ;  /* 0x000000ffff027224 */ /* 0x000fc400078e000f */
[----:B------:R-:W-:Y:S02]  /*1ed0*/  IMAD.MOV.U32 R10, RZ, RZ, 0x3 ;  /* 0x00000003ff0a7424 */ /* 0x000fe400078e00ff */
[----:B------:R-:W-:Y:S05]  /*1ee0*/  CALL.REL.NOINC `($eval_multi_expr_kernel$_Z8apply_opiff) ;  /* 0x00033f2000007944 */ /* 0x000fea0003c00000 */
[----:B------:R-:W-:Y:S01]  /*1ef0*/  ISETP.GE.AND P5, PT, R21, 0x5, PT ;  /* 0x000000051500780c */ /* 0x000fe20003fa6270 */
[----:B------:R-:W-:Y:S01]  /*1f00*/  CS2R R14, SRZ ;  /* 0x00000000000e7805 */ /* 0x000fe2000001ff00 */
[----:B------:R-:W-:Y:S01]  /*1f10*/  CS2R R16, SRZ ;  /* 0x0000000000107805 */ /* 0x000fe2000001ff00 */
[----:B------:R-:W-:Y:S01]  /*1f20*/  MOV R0, RZ ;  /* 0x000000ff00007202 */ /* 0x000fe20000000f00 */
        /* <DEDUP_REMOVED lines=78> */
[----:B------:R-:W-:Y:S01]  /*2410*/  MOV R4, 0x2450 ;  /* 0x0000245000047802 */ /* 0x000fe20000000f00 */
[----:B------:R-:W-:-:S02]  /*2420*/  ULDC UR5, c[0x0][0x16c] ;  /* 0x00005b0000057ab9 */ /* 0x000fc40000000800 */
[----:B------:R-:W-:-:S07]  /*2430*/  USHF.R.S32.HI UR5, URZ, 0x1f, UR5 ;  /* 0x0000001f3f057899 */ /* 0x000fce0008011405 */
[----:B------:R-:W-:Y:S05]  /*2440*/  CALL.REL.NOINC `($eval_multi_expr_kernel$_Z8apply_opiff) ;  /* 0x000339c000007944 */ /* 0x000fea0003c00000 */
[----:B------:R-:W-:Y:S01]  /*2450*/  IMAD.MOV.U32 R0, RZ, RZ, RZ ;  /* 0x000000ffff007224 */ /* 0x000fe200078e00ff */
[----:B------:R-:W-:Y:S01]  /*2460*/  ULDC UR4, c[0x0][0x16c] ;  /* 0x00005b0000047ab9 */ /* 0x000fe20000000800 */
[----:B------:R-:W-:Y:S01]  /*2470*/  IMAD.MOV.U32 R13, RZ, RZ, RZ ;  /* 0x000000ffff0d7224 */ /* 0x000fe200078e00ff */
[----:B------:R-:W-:Y:S02]  /*2480*/  USHF.L.U32 UR12, UR4, 0x2, URZ ;  /* 0x00000002040c7899 */ /* 0x000fe4000800063f */
[----:B------:R-:W-:Y:S01]  /*2490*/  USHF.L.U64.HI UR5, UR4, 0x2, UR5 ;  /* 0x0000000204057899 */ /* 0x000fe20008010205 */
[----:B------:R0:W5:Y:S03]  /*24a0*/  @P0 LDG.E.CONSTANT R0, [R6.64] ;  /* 0x0000000606000981 */ /* 0x000166000c1e9900 */
[----:B------:R-:W-:Y:S01]  /*24b0*/  IADD3 R8, P5, R8, UR12, RZ ;  /* 0x0000000c08087c10 */ /* 0x000fe2000ffbe0ff */
[----:B------:R0:W5:Y:S03]  /*24c0*/  @P1 LDG.E.CONSTANT R13, [R6.64+0x4] ;  /* 0x00000406060d1981 */ /* 0x000166000c1e9900 */
[----:B------:R-:W-:Y:S01]  /*24d0*/  IADD3.X R9, R9, UR5, RZ, P5, !PT ;  /* 0x0000000509097c10 */ /* 0x000fe2000affe4ff */
[----:B------:R-:W-:Y:S01]  /*24e0*/  IMAD.MOV.U32 R10, RZ, RZ, 0x5 ;  /* 0x00000005ff0a7424 */ /* 0x000fe200078e00ff */
[----:B------:R-:W-:-:S03]  /*24f0*/  MOV R4, 0x2530 ;  /* 0x0000253000047802 */ /* 0x000fc60000000f00 */
[----:B------:R1:W-:Y:S02]  /*2500*/  STG.E [R8.64], R2 ;  /* 0x0000000208007986 */ /* 0x0003e4000c101906 */
[----:B-1----:R-:W-:Y:S02]  /*2510*/  MOV R2, 0xbf800000 ;  /* 0xbf80000000027802 */ /* 0x002fe40000000f00 */
[----:B0----5:R-:W-:Y:S05]  /*2520*/  CALL.REL.NOINC `($eval_multi_expr_kernel$_Z8apply_opiff) ;  /* 0x000338e000007944 */ /* 0x021fea0003c00000 */
[----:B------:R-:W-:Y:S01]  /*2530*/  IMAD.MOV.U32 R0, RZ, RZ, R13 ;  /* 0x000000ffff007224 */ /* 0x000fe200078e000d */
[----:B------:R-:W-:Y:S01]  /*2540*/  MOV R4, 0x2570 ;  /* 0x0000257000047802 */ /* 0x000fe20000000f00 */
[----:B------:R-:W-:Y:S02]  /*2550*/  IMAD.MOV.U32 R10, RZ, RZ, 0x1 ;  /* 0x00000001ff0a7424 */ /* 0x000fe400078e00ff */
[----:B------:R-:W-:Y:S05]  /*2560*/  CALL.REL.NOINC `($eval_multi_expr_kernel$_Z8apply_opiff) ;  /* 0x000338a000007944 */ /* 0x000fea0003c00000 */
[----:B------:R-:W-:Y:S01]  /*2570*/  IMAD.MOV.U32 R0, RZ, RZ, RZ ;  /* 0x000000ffff007224 */ /* 0x000fe200078e00ff */
[----:B------:R-:W-:-:S05]  /*2580*/  MOV R13, RZ ;  /* 0x000000ff000d7202 */ /* 0x000fca0000000f00 */
[----:B------:R0:W5:Y:S04]  /*2590*/  @P1 LDG.E.CONSTANT R0, [R6.64+0x4] ;  /* 0x0000040606001981 */ /* 0x000168000c1e9900 */
[----:B------:R0:W5:Y:S01]  /*25a0*/  @P0 LDG.E.CONSTANT R13, [R6.64] ;  /* 0x00000006060d0981 */ /* 0x000162000c1e9900 */
[----:B------:R-:W-:Y:S01]  /*25b0*/  IMAD.MOV.U32 R14, RZ, RZ, R2 ;  /* 0x000000ffff0e7224 */ /* 0x000fe200078e0002 */
[----:B------:R-:W-:Y:S01]  /*25c0*/  MOV R4, 0x2600 ;  /* 0x0000260000047802 */ /* 0x000fe20000000f00 */
[----:B------:R-:W-:Y:S02]  /*25d0*/  IMAD.MOV.U32 R10, RZ, RZ, 0x5 ;  /* 0x00000005ff0a7424 */ /* 0x000fe400078e00ff */
[----:B------:R-:W-:Y:S02]  /*25e0*/  IMAD.MOV.U32 R2, RZ, RZ, -0x400ee9ee ;  /* 0xbff11612ff027424 */ /* 0x000fe400078e00ff */
[----:B0----5:R-:W-:Y:S05]  /*25f0*/  CALL.REL.NOINC `($eval_multi_expr_kernel$_Z8apply_opiff) ;  /* 0x0003381000007944 */ /* 0x021fea0003c00000 */
[----:B------:R-:W-:Y:S01]  /*2600*/  MOV R0, R13 ;  /* 0x0000000d00007202 */ /* 0x000fe20000000f00 */
[----:B------:R-:W-:Y:S01]  /*2610*/  IMAD.MOV.U32 R10, RZ, RZ, 0x1 ;  /* 0x00000001ff0a7424 */ /* 0x000fe200078e00ff */
[----:B------:R-:W-:-:S02]  /*2620*/  MOV R4, 0x2640 ;  /* 0x0000264000047802 */ /* 0x000fc40000000f00 */
[----:B------:R-:W-:Y:S05]  /*2630*/  CALL.REL.NOINC `($eval_multi_expr_kernel$_Z8apply_opiff) ;  /* 0x000337d000007944 */ /* 0x000fea0003c00000 */
[----:B------:R-:W-:Y:S01]  /*2640*/  ISETP.GE.AND P5, PT, R25, 0x7, PT ;  /* 0x000000071900780c */ /* 0x000fe20003fa6270 */
[----:B------:R-:W-:-:S12]  /*2650*/  IMAD.MOV.U32 R0, RZ, RZ, RZ ;  /* 0x000000ffff007224 */ /* 0x000fd800078e00ff */
[----:B------:R0:W5:Y:S01]  /*2660*/  @P5 LDG.E.CONSTANT R0, [R6.64+0x18] ;  /* 0x0000180606005981 */ /* 0x000162000c1e9900 */
[----:B------:R-:W-:Y:S01]  /*2670*/  IMAD.MOV.U32 R13, RZ, RZ, R2 ;  /* 0x000000ffff0d7224 */ /* 0x000fe200078e0002 */
[----:B------:R-:W-:Y:S01]  /*2680*/  MOV R20, RZ ;  /* 0x000000ff00147202 */ /* 0x000fe20000000f00 */
[----:B------:R-:W-:Y:S01]  /*2690*/  IMAD.MOV.U32 R10, RZ, RZ, 0xa ;  /* 0x0000000aff0a7424 */ /* 0x000fe200078e00ff */
        /* <DEDUP_REMOVED lines=22> */
[----:B------:R-:W-:Y:S01]  /*2800*/  ISETP.GE.AND P5, PT, R21, 0x5, PT ;  /* 0x000000051500780c */ /* 0x000fe20003fa6270 */
[----:B------:R-:W-:Y:S01]  /*2810*/  CS2R R18, SRZ ;  /* 0x0000000000127805 */ /* 0x000fe2000001ff00 */
[----:B------:R-:W-:Y:S01]  /*2820*/  CS2R R16, SRZ ;  /* 0x0000000000107805 */ /* 0x000fe2000001ff00 */
[----:B------:R-:W-:Y:S01]  /*2830*/  IMAD.MOV.U32 R0, RZ, RZ, RZ ;  /* 0x000000ffff007224 */ /* 0x000fe200078e00ff */
[----:B------:R0:W5:Y:S04]  /*2840*/  @P1 LDG.E.CONSTANT R20, [R6.64+0x4] ;  /* 0x0000040606141981 */ /* 0x000168000c1e9900 */
[----:B------:R0:W5:Y:S04]  /*2850*/  @P0 LDG.E.CONSTANT R19, [R6.64] ;  /* 0x0000000606130981 */ /* 0x000168000c1e9900 */
[----:B------:R0:W5:Y:S04]  /*2860*/  @P2 LDG.E.CONSTANT R17, [R6.64+0xc] ;  /* 0x00000c0606112981 */ /* 0x000168000c1e9900 */
[----:B------:R0:W5:Y:S04]  /*2870*/  @P5 LDG.E.CONSTANT R18, [R6.64+0x10] ;  /* 0x0000100606125981 */ /* 0x000168000c1e9900 */
[----:B------:R0:W5:Y:S04]  /*2880*/  @P3 LDG.E.CONSTANT R16, [R6.64+0x14] ;  /* 0x0000140606103981 */ /* 0x000168000c1e9900 */
[----:B------:R0:W5:Y:S01]  /*2890*/  @P4 LDG.E.CONSTANT R0, [R6.64+0x8] ;  /* 0x0000080606004981 */ /* 0x000162000c1e9900 */
[----:B------:R-:W-:Y:S01]  /*28a0*/  IMAD.MOV.U32 R15, RZ, RZ, R2 ;  /* 0x000000ffff0f7224 */ /* 0x000fe200078e0002 */
[----:B------:R-:W-:Y:S01]  /*28b0*/  MOV R13, RZ ;  /* 0x000000ff000d7202 */ /* 0x000fe20000000f00 */
[----:B------:R-:W-:Y:S01]  /*28c0*/  IMAD.MOV.U32 R10, RZ, RZ, 0x5 ;  /* 0x00000005ff0a7424 */ /* 0x000fe200078e00ff */
[----:B------:R-:W-:Y:S01]  /*28d0*/  MOV R4, 0x2900 ;  /* 0x0000290000047802 */ /* 0x000fe20000000f00 */
[----:B------:R-:W-:-:S02]  /*28e0*/  IMAD.MOV.U32 R2, RZ, RZ, 0x3ffc113c ;  /* 0x3ffc113cff027424 */ /* 0x000fc400078e00ff */
[----:B0----5:R-:W-:Y:S05]  /*28f0*/  CALL.REL.NOINC `($eval_multi_expr_kernel$_Z8apply_opiff) ;  /* 0x0003351000007944 */ /* 0x021fea0003c00000 */
[----:B------:R-:W-:Y:S01]  /*2900*/  IMAD.MOV.U32 R10, RZ, RZ, 0x1 ;  /* 0x00000001ff0a7424 */ /* 0x000fe200078e00ff */
        /* <DEDUP_REMOVED lines=56> */
[----:B------:R-:W-:Y:S02]  /*2c90*/  MOV R4, 0x2cb0 ;  /* 0x00002cb000047802 */ /* 0x000fe40000000f00 */
[----:B------:R-:W-:Y:S05]  /*2ca0*/  CALL.REL.NOINC `($eval_multi_expr_kernel$_Z8apply_opiff) ;  /* 0x0003316000007944 */ /* 0x000fea0003c00000 */
[----:B------:R-:W-:Y:S01]  /*2cb0*/  IMAD.MOV.U32 R0, RZ, RZ, R2 ;  /* 0x000000ffff007224 */ /* 0x000fe200078e0002 */
[----:B------:R-:W-:Y:S01]  /*2cc0*/  MOV R2, 0xbdcebfdf ;  /* 0xbdcebfdf00027802 */ /* 0x000fe20000000f00 */
[----:B------:R-:W-:Y:S01]  /*2cd0*/  IMAD.MOV.U32 R10, RZ, RZ, 0x1 ;  /* 0x00000001ff0a7424 */ /* 0x000fe200078e00ff */
[----:B------:R-:W-:-:S02]  /*2ce0*/  MOV R4, 0x2d00 ;  /* 0x00002d0000047802 */ /* 0x000fc40000000f00 */
[----:B------:R-:W-:Y:S05]  /*2cf0*/  CALL.REL.NOINC `($eval_multi_expr_kernel$_Z8apply_opiff) ;  /* 0x0003311000007944 */ /* 0x000fea0003c00000 */
[----:B------:R-:W-:Y:S01]  /*2d00*/  CS2R R14, SRZ ;  /* 0x00000000000e7805 */ /* 0x000fe2000001ff00 */
[----:B------:R-:W2:Y:S01]  /*2d10*/  @P0 LDG.E.CONSTANT R13, [R6.64] ;  /* 0x00000006060d0981 */ /* 0x000ea2000c1e9900 */
[----:B------:R-:W-:-:S04]  /*2d20*/  IADD3 R8, P5, R8, UR12, RZ ;  /* 0x0000000c08087c10 */ /* 0x000fc8000ffbe0ff */
[----:B------:R0:W5:Y:S01]  /*2d30*/  @P1 LDG.E.CONSTANT R15, [R6.64+0x4] ;  /* 0x00000406060f1981 */ /* 0x000162000c1e9900 */
[----:B------:R-:W-:Y:S01]  /*2d40*/  IADD3.X R9, R9, UR5, RZ, P5, !PT ;  /* 0x0000000509097c10 */ /* 0x000fe2000affe4ff */
[----:B------:R-:W-:Y:S01]  /*2d50*/  IMAD.MOV.U32 R10, RZ, RZ, 0x5 ;  /* 0x00000005ff0a7424 */ /* 0x000fe200078e00ff */
[----:B------:R-:W-:-:S03]  /*2d60*/  MOV R4, 0x2db0 ;  /* 0x00002db000047802 */ /* 0x000fc60000000f00 */
[----:B------:R1:W-:Y:S02]  /*2d70*/  STG.E [R8.64], R2 ;  /* 0x0000000208007986 */ /* 0x0003e4000c101906 */
[----:B-1----:R-:W-:Y:S02]  /*2d80*/  IMAD.MOV.U32 R2, RZ, RZ, -0x40ac0dde ;  /* 0xbf53f222ff027424 */ /* 0x002fe400078e00ff */
[----:B--2---:R-:W-:Y:S02]  /*2d90*/  IMAD.MOV.U32 R0, RZ, RZ, R13 ;  /* 0x000000ffff007224 */ /* 0x004fe400078e000d */
[----:B0----5:R-:W-:Y:S05]  /*2da0*/  CALL.REL.NOINC `($eval_multi_expr_kernel$_Z8apply_opiff) ;  /* 0x0003306000007944 */ /* 0x021fea0003c00000 */
[----:B------:R-:W-:Y:S01]  /*2db0*/  MOV R0, R15 ;  /* 0x0000000f00007202 */ /* 0x000fe20000000f00 */
[----:B------:R-:W-:Y:S01]  /*2dc0*/  IMAD.MOV.U32 R10, RZ, RZ, 0x3 ;  /* 0x00000003ff0a7424 */ /* 0x000fe200078e00ff */
[----:B------:R-:W-:Y:S02]  /*2dd0*/  MOV R4, 0x2df0 ;  /* 0x00002df000047802 */ /* 0x000fe40000000f00 */
[----:B------:R-:W-:Y:S05]  /*2de0*/  CALL.REL.NOINC `($eval_multi_expr_kernel$_Z8apply_opiff) ;  /* 0x0003302000007944 */ /* 0x000fea0003c00000 */
[----:B------:R-:W-:Y:S01]  /*2df0*/  IMAD.MOV.U32 R13, RZ, RZ, RZ ;  /* 0x000000ffff0d7224 */ /* 0x000fe200078e00ff */
[----:B------:R-:W2:Y:S05]  /*2e00*/  @P1 LDG.E.CONSTANT R14, [R6.64+0x4] ;  /* 0x00000406060e1981 */ /* 0x000eaa000c1e9900 */
[----:B------:R0:W5:Y:S01]  /*2e10*/  @P0 LDG.E.CONSTANT R13, [R6.64] ;  /* 0x00000006060d0981 */ /* 0x000162000c1e9900 */
[----:B------:R-:W-:Y:S01]  /*2e20*/  IMAD.MOV.U32 R15, RZ, RZ, R2 ;  /* 0x000000ffff0f7224 */ /* 0x000fe200078e0002 */
[----:B------:R-:W-:Y:S01]  /*2e30*/  MOV R16, RZ ;  /* 0x000000ff00107202 */ /* 0x000fe20000000f00 */
[----:B------:R-:W-:Y:S01]  /*2e40*/  IMAD.MOV.U32 R10, RZ, RZ, 0x5 ;  /* 0x00000005ff0a7424 */ /* 0x000fe200078e00ff */
[----:B------:R-:W-:Y:S01]  /*2e50*/  MOV R4, 0x2e90 ;  /* 0x00002e9000047802 */ /* 0x000fe20000000f00 */
[----:B------:R-:W-:-:S02]  /*2e60*/  IMAD.MOV.U32 R2, RZ, RZ, -0x40d9a094 ;  /* 0xbf265f6cff027424 */ /* 0x000fc400078e00ff */
[----:B--2---:R-:W-:Y:S02]  /*2e70*/  IMAD.MOV.U32 R0, RZ, RZ, R14 ;  /* 0x000000ffff007224 */ /* 0x004fe400078e000e */
[----:B0----5:R-:W-:Y:S05]  /*2e80*/  CALL.REL.NOINC `($eval_multi_expr_kernel$_Z8apply_opiff) ;  /* 0x00032f8000007944 */ /* 0x021fea0003c00000 */
[----:B------:R-:W-:Y:S01]  /*2e90*/  MOV R0, R13 ;  /* 0x0000000d00007202 */ /* 0x000fe20000000f00 */
[----:B------:R-:W-:Y:S01]  /*2ea0*/  IMAD.MOV.U32 R10, RZ, RZ, 0x3 ;  /* 0x00000003ff0a7424 */ /* 0x000fe200078e00ff */
[----:B------:R-:W-:Y:S02]  /*2eb0*/  MOV R4, 0x2ed0 ;  /* 0x00002ed000047802 */ /* 0x000fe40000000f00 */
[----:B------:R-:W-:Y:S05]  /*2ec0*/  CALL.REL.NOINC `($eval_multi_expr_kernel$_Z8apply_opiff) ;  /* 0x00032f4000007944 */ /* 0x000fea0003c00000 */
[----:B------:R-:W-:Y:S01]  /*2ed0*/  ISETP.GE.AND P5, PT, R25, 0x7, PT ;  /* 0x000000071900780c */ /* 0x000fe20003fa6270 */
[----:B------:R-:W-:Y:S01]  /*2ee0*/  IMAD.MOV.U32 R14, RZ, RZ, R2 ;  /* 0x000000ffff0e7224 */ /* 0x000fe200078e0002 */
[----:B------:R-:W-:Y:S01]  /*2ef0*/  MOV R2, RZ ;  /* 0x000000ff00027202 */ /* 0x000fe20000000f00 */
[----:B------:R-:W-:-:S10]  /*2f00*/  IMAD.MOV.U32 R10, RZ, RZ, 0xa ;  /* 0x0000000aff0a7424 */ /* 0x000fd400078e00ff */
[----:B------:R-:W-:Y:S05]  /*2f10*/  @!P5 BRA `(.L_x_2) ;  /* 0x000000100000d947 */ /* 0x000fea0003800000 */
[----:B------:R0:W5:Y:S02]  /*2f20*/  LDG.E.CONSTANT R16, [R6.64+0x18] ;  /* 0x0000180606107981 */ /* 0x000164000c1e9900 */
.L_x_2:
[----:B------:R-:W-:Y:S01]  /*2f30*/  IMAD.MOV.U32 R13, RZ, RZ, RZ ;  /* 0x000000ffff0d7224 */ /* 0x000fe200078e00ff */
[----:B------:R-:W-:Y:S01]  /*2f40*/  MOV R4, 0x2f70 ;  /* 0x00002f7000047802 */ /* 0x000fe20000000f00 */
[----:B-----5:R-:W-:Y:S02]  /*2f50*/  IMAD.MOV.U32 R0, RZ, RZ, R16 ;  /* 0x000000ffff007224 */ /* 0x020fe400078e0010 */
[----:B0-----:R-:W-:Y:S05]  /*2f60*/  CALL.REL.NOINC `($eval_multi_expr_kernel$_Z8apply_opiff) ;  /* 0x00032ea000007944 */ /* 0x001fea0003c00000 */
[----:B------:R-:W-:Y:S01]  /*2f70*/  IMAD.MOV.U32 R0, RZ, RZ, R2 ;  /* 0x000000ffff007224 */ /* 0x000fe200078e0002 */
[----:B------:R-:W-:Y:S01]  /*2f80*/  MOV R10, 0x5 ;  /* 0x00000005000a7802 */ /* 0x000fe20000000f00 */
[----:B------:R-:W-:Y:S01]  /*2f90*/  IMAD.MOV.U32 R2, RZ, RZ, 0x3fed3240 ;  /* 0x3fed3240ff027424 */ /* 0x000fe200078e00ff */
[----:B------:R-:W-:Y:S02]  /*2fa0*/  MOV R4, 0x2fc0 ;  /* 0x00002fc000047802 */ /* 0x000fe40000000f00 */
[----:B------:R-:W-:Y:S05]  /*2fb0*/  CALL.REL.NOINC `($eval_multi_expr_kernel$_Z8apply_opiff) ;  /* 0x00032e5000007944 */ /* 0x000fea0003c00000 */
[----:B------:R-:W-:Y:S01]  /*2fc0*/  IMAD.MOV.U32 R10, RZ, RZ, 0x3 ;  /* 0x00000003ff0a7424 */ /* 0x000fe200078e00ff */
[----:B------:R-:W-:Y:S01]  /*2fd0*/  MOV R4, 0x3000 ;  /* 0x0000300000047802 */ /* 0x000fe20000000f00 */
[----:B------:R-:W-:Y:S02]  /*2fe0*/  IMAD.MOV.U32 R0, RZ, RZ, -0x40800000 ;  /* 0xbf800000ff007424 */ /* 0x000fe400078e00ff */
        /* <DEDUP_REMOVED lines=85> */
[----:B------:R-:W-:Y:S01]  /*3540*/  IMAD.MOV.U32 R0, RZ, RZ, RZ ;  /* 0x000000ffff007224 */ /* 0x000fe200078e00ff */
[----:B------:R-:W-:Y:S01]  /*3550*/  IADD3 R8, P5, R8, UR12, RZ ;  /* 0x0000000c08087c10 */ /* 0x000fe2000ffbe0ff */
[----:B------:R-:W-:-:S03]  /*3560*/  IMAD.MOV.U32 R13, RZ, RZ, RZ ;  /* 0x000000ffff0d7224 */ /* 0x000fc600078e00ff */
[----:B------:R-:W-:Y:S01]  /*3570*/  IADD3.X R9, R9, UR5, RZ, P5, !PT ;  /* 0x0000000509097c10 */ /* 0x000fe2000affe4ff */
[----:B------:R0:W5:Y:S04]  /*3580*/  @P0 LDG.E.CONSTANT R0, [R6.64] ;  /* 0x0000000606000981 */ /* 0x000168000c1e9900 */
[----:B------:R0:W5:Y:S01]  /*3590*/  @P1 LDG.E.CONSTANT R13, [R6.64+0x4] ;  /* 0x00000406060d1981 */ /* 0x000162000c1e9900 */
[----:B------:R-:W-:Y:S01]  /*35a0*/  IMAD.MOV.U32 R10, RZ, RZ, 0x5 ;  /* 0x00000005ff0a7424 */ /* 0x000fe200078e00ff */
[----:B------:R-:W-:Y:S02]  /*35b0*/  MOV R4, 0x35f0 ;  /* 0x000035f000047802 */ /* 0x000fe40000000f00 */
[----:B------:R1:W-:Y:S02]  /*35c0*/  STG.E [R8.64], R2 ;  /* 0x0000000208007986 */ /* 0x0003e4000c101906 */
[----:B-1----:R-:W-:-:S02]  /*35d0*/  MOV R2, 0xbf1968d1 ;  /* 0xbf1968d100027802 */ /* 0x002fc40000000f00 */
[----:B0----5:R-:W-:Y:S05]  /*35e0*/  CALL.REL.NOINC `($eval_multi_expr_kernel$_Z8apply_opiff) ;  /* 0x0003282000007944 */ /* 0x021fea0003c00000 */
[----:B------:R-:W-:Y:S01]  /*35f0*/  IMAD.MOV.U32 R0, RZ, RZ, R13 ;  /* 0x000000ffff007224 */ /* 0x000fe200078e000d */
[----:B------:R-:W-:Y:S01]  /*3600*/  MOV R4, 0x3630 ;  /* 0x0000363000047802 */ /* 0x000fe20000000f00 */
[----:B------:R-:W-:-:S02]  /*3610*/  IMAD.MOV.U32 R10, RZ, RZ, 0x1 ;  /* 0x00000001ff0a7424 */ /* 0x000fc400078e00ff */
        /* <DEDUP_REMOVED lines=152> */
.L_x_3:
        /* <DEDUP_REMOVED lines=33> */
[----:B------:R-:W-:Y:S01]  /*41b0*/  MOV R18, R2 ;  /* 0x0000000200127202 */ /* 0x000fe20000000f00 */
        /* <DEDUP_REMOVED lines=71> */
[----:B------:R-:W-:Y:S02]  /*4630*/  IMAD.MOV.U32 R2, RZ, RZ, 0x3f00fde3 ;  /* 0x3f00fde3ff027424 */ /* 0x000fe400078e00ff */
[----:B------:R-:W-:Y:S05]  /*4640*/  CALL.REL.NOINC `($eval_multi_expr_kernel$_Z8apply_opiff) ;  /* 0x000317c000007944 */ /* 0x000fea0003c00000 */
[----:B------:R-:W-:Y:S01]  /*4650*/  MOV R0, RZ ;  /* 0x000000ff00007202 */ /* 0x000fe20000000f00 */
[----:B------:R-:W-:Y:S01]  /*4660*/  IMAD.MOV.U32 R13, RZ, RZ, RZ ;  /* 0x000000ffff0d7224 */ /* 0x000fe200078e00ff */
[----:B------:R-:W-:-:S04]  /*4670*/  IADD3 R8, P5, R8, UR12, RZ ;  /* 0x0000000c08087c10 */ /* 0x000fc8000ffbe0ff */
[----:B------:R0:W5:Y:S01]  /*4680*/  @P0 LDG.E.CONSTANT R0, [R6.64] ;  /* 0x0000000606000981 */ /* 0x000162000c1e9900 */
[----:B------:R-:W-:-:S03]  /*4690*/  IADD3.X R9, R9, UR5, RZ, P5, !PT ;  /* 0x0000000509097c10 */ /* 0x000fc6000affe4ff */
[----:B------:R0:W5:Y:S01]  /*46a0*/  @P1 LDG.E.CONSTANT R13, [R6.64+0x4] ;  /* 0x00000406060d1981 */ /* 0x000162000c1e9900 */
[----:B------:R-:W-:Y:S01]  /*46b0*/  IMAD.MOV.U32 R10, RZ, RZ, 0x5 ;  /* 0x00000005ff0a7424 */ /* 0x000fe200078e00ff */
[----:B------:R-:W-:Y:S02]  /*46c0*/  MOV R4, 0x4700 ;  /* 0x0000470000047802 */ /* 0x000fe40000000f00 */
        /* <DEDUP_REMOVED lines=123> */
[----:B------:R-:W-:Y:S01]  /*4e80*/  IMAD.MOV.U32 R0, RZ, RZ, R2 ;  /* 0x000000ffff007224 */ /* 0x000fe200078e0002 */
[----:B------:R-:W-:Y:S01]  /*4e90*/  MOV R4, 0x4ed0 ;  /* 0x00004ed000047802 */ /* 0x000fe20000000f00 */
[----:B------:R-:W-:Y:S02]  /*4ea0*/  IMAD.MOV.U32 R10, RZ, RZ, 0x1 ;  /* 0x00000001ff0a7424 */ /* 0x000fe400078e00ff */
[----:B------:R-:W-:Y:S02]  /*4eb0*/  IMAD.MOV.U32 R2, RZ, RZ, 0x3deaac97 ;  /* 0x3deaac97ff027424 */ /* 0x000fe400078e00ff */
[----:B------:R-:W-:Y:S05]  /*4ec0*/  CALL.REL.NOINC `($eval_multi_expr_kernel$_Z8apply_opiff) ;  /* 0x00030f4000007944 */ /* 0x000fea0003c00000 */
[----:B------:R-:W-:Y:S01]  /*4ed0*/  MOV R0, R2 ;  /* 0x0000000200007202 */ /* 0x000fe20000000f00 */
[----:B------:R-:W-:Y:S01]  /*4ee0*/  IMAD.MOV.U32 R10, RZ, RZ, 0x1 ;  /* 0x00000001ff0a7424 */ /* 0x000fe200078e00ff */
        /* <DEDUP_REMOVED lines=43> */
.L_x_4:
        /* <DEDUP_REMOVED lines=107> */
[----:B------:R-:W-:Y:S01]  /*5850*/  MOV R0, R2 ;  /* 0x0000000200007202 */ /* 0x000fe20000000f00 */
[----:B------:R-:W-:Y:S01]  /*5860*/  IMAD.MOV.U32 R10, RZ, RZ, 0x3 ;  /* 0x00000003ff0a7424 */ /* 0x000fe200078e00ff */
[----:B------:R-:W-:Y:S01]  /*5870*/  MOV R4, 0x58a0 ;  /* 0x000058a000047802 */ /* 0x000fe20000000f00 */
[----:B------:R-:W-:Y:S02]  /*5880*/  IMAD.MOV.U32 R2, RZ, RZ, 0x3e441681 ;  /* 0x3e441681ff027424 */ /* 0x000fe400078e00ff */
[----:B------:R-:W-:Y:S05]  /*5890*/  CALL.REL.NOINC `($eval_multi_expr_kernel$_Z8apply_opiff) ;  /* 0x0003057000007944 */ /* 0x000fea0003c00000 */
[----:B------:R-:W-:Y:S01]  /*58a0*/  IMAD.MOV.U32 R0, RZ, RZ, RZ ;  /* 0x000000ffff007224 */ /* 0x000fe200078e00ff */
[----:B------:R-:W-:Y:S02]  /*58b0*/  MOV R13, RZ ;  /* 0x000000ff000d7202 */ /* 0x000fe40000000f00 */
[----:B------:R-:W-:-:S03]  /*58c0*/  IADD3 R8, P5, R8, UR12, RZ ;  /* 0x0000000c08087c10 */ /* 0x000fc6000ffbe0ff */
        /* <DEDUP_REMOVED lines=8> */
[----:B------:R-:W-:Y:S01]  /*5950*/  IMAD.MOV.U32 R0, RZ, RZ, R13 ;  /* 0x000000ffff007224 */ /* 0x000fe200078e000d */
[----:B------:R-:W-:Y:S02]  /*5960*/  MOV R10, 0x3 ;  /* 0x00000003000a7802 */ /* 0x000fe40000000f00 */
[----:B------:R-:W-:Y:S02]  /*5970*/  MOV R4, 0x5990 ;  /* 0x0000599000047802 */ /* 0x000fe40000000f00 */
[----:B------:R-:W-:Y:S05]  /*5980*/  CALL.REL.NOINC `($eval_multi_expr_kernel$_Z8apply_opiff) ;  /* 0x0003048000007944 */ /* 0x000fea0003c00000 */
[----:B------:R-:W-:Y:S02]  /*5990*/  IMAD.MOV.U32 R0, RZ, RZ, RZ ;  /* 0x000000ffff007224 */ /* 0x000fe400078e00ff */
[----:B------:R-:W-:-:S04]  /*59a0*/  IMAD.MOV.U32 R13, RZ, RZ, RZ ;  /* 0x000000ffff0d7224 */ /* 0x000fc800078e00ff */
[----:B------:R0:W5:Y:S04]  /*59b0*/  @P1 LDG.E.CONSTANT R0, [R6.64+0x4] ;  /* 0x0000040606001981 */ /* 0x000168000c1e9900 */
[----:B------:R0:W5:Y:S01]  /*59c0*/  @P0 LDG.E.CONSTANT R13, [R6.64] ;  /* 0x00000006060d0981 */ /* 0x000162000c1e9900 */
[----:B------:R-:W-:Y:S01]  /*59d0*/  IMAD.MOV.U32 R14, RZ, RZ, R2 ;  /* 0x000000ffff0e7224 */ /* 0x000fe200078e0002 */
[----:B------:R-:W-:Y:S01]  /*59e0*/  MOV R10, 0x5 ;  /* 0x00000005000a7802 */ /* 0x000fe20000000f00 */
[----:B------:R-:W-:Y:S01]  /*59f0*/  IMAD.MOV.U32 R2, RZ, RZ, -0x412bc306 ;  /* 0xbed43cfaff027424 */ /* 0x000fe200078e00ff */
[----:B------:R-:W-:Y:S02]  /*5a00*/  MOV R4, 0x5a20 ;  /* 0x00005a2000047802 */ /* 0x000fe40000000f00 */
[----:B0----5:R-:W-:Y:S05]  /*5a10*/  CALL.REL.NOINC `($eval_multi_expr_kernel$_Z8apply_opiff) ;  /* 0x000303f000007944 */ /* 0x021fea0003c00000 */
[----:B------:R-:W-:Y:S01]  /*5a20*/  IMAD.MOV.U32 R0, RZ, RZ, R13 ;  /* 0x000000ffff007224 */ /* 0x000fe200078e000d */
[----:B------:R-:W-:Y:S01]  /*5a30*/  MOV R4, 0x5a60 ;  /* 0x00005a6000047802 */ /* 0x000fe20000000f00 */
[----:B------:R-:W-:-:S02]  /*5a40*/  IMAD.MOV.U32 R10, RZ, RZ, 0x3 ;  /* 0x00000003ff0a7424 */ /* 0x000fc400078e00ff */
[----:B------:R-:W-:Y:S05]  /*5a50*/  CALL.REL.NOINC `($eval_multi_expr_kernel$_Z8apply_opiff) ;  /* 0x000303b000007944 */ /* 0x000fea0003c00000 */
[----:B------:R-:W-:Y:S02]  /*5a60*/  ISETP.GE.AND P5, PT, R25, 0x7, PT ;  /* 0x000000071900780c */ /* 0x000fe40003fa6270 */
[----:B------:R-:W-:-:S11]  /*5a70*/  MOV R0, RZ ;  /* 0x000000ff00007202 */ /* 0x000fd60000000f00 */
[----:B------:R0:W5:Y:S01]  /*5a80*/  @P5 LDG.E.CONSTANT R0, [R6.64+0x18] ;  /* 0x0000180606005981 */ /* 0x000162000c1e9900 */
[----:B------:R-:W-:Y:S01]  /*5a90*/  IMAD.MOV.U32 R13, RZ, RZ, R2 ;  /* 0x000000ffff0d7224 */ /* 0x000fe200078e0002 */
[----:B------:R-:W-:Y:S01]  /*5aa0*/  MOV R2, RZ ;  /* 0x000000ff00027202 */ /* 0x000fe20000000f00 */
[----:B------:R-:W-:Y:S01]  /*5ab0*/  IMAD.MOV.U32 R20, RZ, RZ, RZ ;  /* 0x000000ffff147224 */ /* 0x000fe200078e00ff */
[----:B------:R-:W-:Y:S01]  /*5ac0*/  MOV R4, 0x5af0 ;  /* 0x00005af000047802 */ /* 0x000fe20000000f00 */
[----:B------:R-:W-:Y:S02]  /*5ad0*/  IMAD.MOV.U32 R10, RZ, RZ, 0xa ;  /* 0x0000000aff0a7424 */ /* 0x000fe400078e00ff */
[----:B0----5:R-:W-:Y:S05]  /*5ae0*/  CALL.REL.NOINC `($eval_multi_expr_kernel$_Z8apply_opiff) ;  /* 0x0003032000007944 */ /* 0x021fea0003c00000 */
[----:B------:R-:W-:Y:S01]  /*5af0*/  IMAD.MOV.U32 R0, RZ, RZ, R2 ;  /* 0x000000ffff007224 */ /* 0x000fe200078e0002 */
[----:B------:R-:W-:Y:S01]  /*5b00*/  MOV R4, 0x5b40 ;  /* 0x00005b4000047802 */ /* 0x000fe20000000f00 */
[----:B------:R-:W-:Y:S02]  /*5b10*/  IMAD.MOV.U32 R10, RZ, RZ, 0x5 ;  /* 0x00000005ff0a7424 */ /* 0x000fe400078e00ff */
[----:B------:R-:W-:Y:S02]  /*5b20*/  IMAD.MOV.U32 R2, RZ, RZ, 0x3fd7f30e ;  /* 0x3fd7f30eff027424 */ /* 0x000fe400078e00ff */
[----:B------:R-:W-:Y:S05]  /*5b30*/  CALL.REL.NOINC `($eval_multi_expr_kernel$_Z8apply_opiff) ;  /* 0x000302d000007944 */ /* 0x000fea0003c00000 */
[----:B------:R-:W-:Y:S01]  /*5b40*/  MOV R10, 0x1 ;  /* 0x00000001000a7802 */ /* 0x000fe20000000f00 */
[----:B------:R-:W-:Y:S01]  /*5b50*/  IMAD.MOV.U32 R0, RZ, RZ, -0x40602f1f ;  /* 0xbf9fd0e1ff007424 */ /* 0x000fe200078e00ff */
[----:B------:R-:W-:-:S02]  /*5b60*/  MOV R4, 0x5b80 ;  /* 0x00005b8000047802 */ /* 0x000fc40000000f00 */
        /* <DEDUP_REMOVED lines=89> */
[----:B------:R-:W-:Y:S02]  /*6100*/  IMAD.MOV.U32 R2, RZ, RZ, 0x3e1352bc ;  /* 0x3e1352bcff027424 */ /* 0x000fe400078e00ff */
        /* <DEDUP_REMOVED lines=36> */
.L_x_5:
        /* <DEDUP_REMOVED lines=273> */
.L_x_6:
        /* <DEDUP_REMOVED lines=243> */
[----:B------:R-:W-:Y:S01]  /*8390*/  CS2R R14, SRZ ;  /* 0x00000000000e7805 */ /* 0x000fe2000001ff00 */
[----:B------:R-:W2:Y:S01]  /*83a0*/  @P0 LDG.E.CONSTANT R13, [R6.64] ;  /* 0x00000006060d0981 */ /* 0x000ea2000c1e9900 */
[----:B------:R-:W-:-:S04]  /*83b0*/  IADD3 R8, P5, R8, UR12, RZ ;  /* 0x0000000c08087c10 */ /* 0x000fc8000ffbe0ff */
[----:B------:R0:W5:Y:S01]  /*83c0*/  @P1 LDG.E.CONSTANT R15, [R6.64+0x4] ;  /* 0x00000406060f1981 */ /* 0x000162000c1e9900 */
[----:B------:R-:W-:Y:S02]  /*83d0*/  IADD3.X R9, R9, UR5, RZ, P5, !PT ;  /* 0x0000000509097c10 */ /* 0x000fe4000affe4ff */
[----:B------:R-:W-:Y:S02]  /*83e0*/  MOV R10, 0x5 ;  /* 0x00000005000a7802 */ /* 0x000fe40000000f00 */
[----:B------:R-:W-:Y:S01]  /*83f0*/  MOV R4, 0x8440 ;  /* 0x0000844000047802 */ /* 0x000fe20000000f00 */
[----:B------:R1:W-:Y:S02]  /*8400*/  STG.E [R8.64], R2 ;  /* 0x0000000208007986 */ /* 0x0003e4000c101906 */
[----:B-1----:R-:W-:Y:S02]  /*8410*/  IMAD.MOV.U32 R2, RZ, RZ, -0x4085f521 ;  /* 0xbf7a0adfff027424 */ /* 0x002fe400078e00ff */
[----:B--2---:R-:W-:-:S02]  /*8420*/  IMAD.MOV.U32 R0, RZ, RZ, R13 ;  /* 0x000000ffff007224 */ /* 0x004fc400078e000d */
[----:B0----5:R-:W-:Y:S05]  /*8430*/  CALL.REL.NOINC `($eval_multi_expr_kernel$_Z8apply_opiff) ;  /* 0x0002d9d000007944 */ /* 0x021fea0003c00000 */
[----:B------:R-:W-:Y:S01]  /*8440*/  IMAD.MOV.U32 R0, RZ, RZ, R15 ;  /* 0x000000ffff007224 */ /* 0x000fe200078e000f */
[----:B------:R-:W-:-:S02]  /*8450*/  MOV R10, 0x3 ;  /* 0x00000003000a7802 */ /* 0x000fc40000000f00 */
[----:B------:R-:W-:Y:S02]  /*8460*/  MOV R4, 0x8480 ;  /* 0x0000848000047802 */ /* 0x000fe40000000f00 */
[----:B------:R-:W-:Y:S05]  /*8470*/  CALL.REL.NOINC `($eval_multi_expr_kernel$_Z8apply_opiff) ;  /* 0x0002d99000007944 */ /* 0x000fea0003c00000 */
[----:B------:R-:W-:Y:S01]  /*8480*/  IMAD.MOV.U32 R13, RZ, RZ, RZ ;  /* 0x000000ffff0d7224 */ /* 0x000fe200078e00ff */
[----:B------:R-:W2:Y:S05]  /*8490*/  @P1 LDG.E.CONSTANT R14, [R6.64+0x4] ;  /* 0x00000406060e1981 */ /* 0x000eaa000c1e9900 */
[----:B------:R0:W5:Y:S01]  /*84a0*/  @P0 LDG.E.CONSTANT R13, [R6.64] ;  /* 0x00000006060d0981 */ /* 0x000162000c1e9900 */
[----:B------:R-:W-:Y:S01]  /*84b0*/  IMAD.MOV.U32 R15, RZ, RZ, R2 ;  /* 0x000000ffff0f7224 */ /* 0x000fe200078e0002 */
[----:B------:R-:W-:Y:S01]  /*84c0*/  MOV R10, 0x5 ;  /* 0x00000005000a7802 */ /* 0x000fe20000000f00 */
[----:B------:R-:W-:Y:S01]  /*84d0*/  IMAD.MOV.U32 R16, RZ, RZ, RZ ;  /* 0x000000ffff107224 */ /* 0x000fe200078e00ff */
[----:B------:R-:W-:Y:S01]  /*84e0*/  MOV R4, 0x8520 ;  /* 0x0000852000047802 */ /* 0x000fe20000000f00 */
[----:B------:R-:W-:-:S02]  /*84f0*/  IMAD.MOV.U32 R2, RZ, RZ, -0x40b7549b ;  /* 0xbf48ab65ff027424 */ /* 0x000fc400078e00ff */
[----:B--2---:R-:W-:Y:S02]  /*8500*/  IMAD.MOV.U32 R0, RZ, RZ, R14 ;  /* 0x000000ffff007224 */ /* 0x004fe400078e000e */
[----:B0----5:R-:W-:Y:S05]  /*8510*/  CALL.REL.NOINC `($eval_multi_expr_kernel$_Z8apply_opiff) ;  /* 0x0002d8f000007944 */ /* 0x021fea0003c00000 */
[----:B------:R-:W-:Y:S01]  /*8520*/  IMAD.MOV.U32 R0, RZ, RZ, R13 ;  /* 0x000000ffff007224 */ /* 0x000fe200078e000d */
[----:B------:R-:W-:Y:S02]  /*8530*/  MOV R10, 0x3 ;  /* 0x00000003000a7802 */ /* 0x000fe40000000f00 */
[----:B------:R-:W-:Y:S02]  /*8540*/  MOV R4, 0x8560 ;  /* 0x0000856000047802 */ /* 0x000fe40000000f00 */
[----:B------:R-:W-:Y:S05]  /*8550*/  CALL.REL.NOINC `($eval_multi_expr_kernel$_Z8apply_opiff) ;  /* 0x0002d8b000007944 */ /* 0x000fea0003c00000 */
[----:B------:R-:W-:Y:S01]  /*8560*/  ISETP.GE.AND P5, PT, R25, 0x7, PT ;  /* 0x000000071900780c */ /* 0x000fe20003fa6270 */
[----:B------:R-:W-:Y:S02]  /*8570*/  IMAD.MOV.U32 R14, RZ, RZ, R2 ;  /* 0x000000ffff0e7224 */ /* 0x000fe400078e0002 */
[----:B------:R-:W-:Y:S02]  /*8580*/  IMAD.MOV.U32 R10, RZ, RZ, 0xa ;  /* 0x0000000aff0a7424 */ /* 0x000fe400078e00ff */
[----:B------:R-:W-:-:S08]  /*8590*/  IMAD.MOV.U32 R2, RZ, RZ, RZ ;  /* 0x000000ffff027224 */ /* 0x000fd000078e00ff */
[----:B------:R-:W-:Y:S05]  /*85a0*/  @!P5 BRA `(.L_x_7) ;  /* 0x000000100000d947 */ /* 0x000fea0003800000 */
[----:B------:R0:W5:Y:S02]  /*85b0*/  LDG.E.CONSTANT R16, [R6.64+0x18] ;  /* 0x0000180606107981 */ /* 0x000164000c1e9900 */
.L_x_7:
[----:B------:R-:W-:Y:S01]  /*85c0*/  MOV R13, RZ ;  /* 0x000000ff000d7202 */ /* 0x000fe20000000f00 */
[----:B-----5:R-:W-:Y:S01]  /*85d0*/  IMAD.MOV.U32 R0, RZ, RZ, R16 ;  /* 0x000000ffff007224 */ /* 0x020fe200078e0010 */
[----:B------:R-:W-:Y:S02]  /*85e0*/  MOV R4, 0x8600 ;  /* 0x0000860000047802 */ /* 0x000fe40000000f00 */
        /* <DEDUP_REMOVED lines=270> */
.L_x_8:
        /* <DEDUP_REMOVED lines=99> */
[----:B------:R-:W-:Y:S01]  /*9d00*/  IMAD.MOV.U32 R2, RZ, RZ, -0x41d4d607 ;  /* 0xbe2b29f9ff027424 */ /* 0x000fe200078e00ff */
        /* <DEDUP_REMOVED lines=173> */
.L_x_9:
        /* <DEDUP_REMOVED lines=278> */
.L_x_10:
        /* <DEDUP_REMOVED lines=238> */
[----:B------:R-:W-:Y:S01]  /*c820*/  IMAD.MOV.U32 R0, RZ, RZ, R2 ;  /* 0x000000ffff007224 */ /* 0x000fe200078e0002 */
[----:B------:R-:W-:Y:S01]  /*c830*/  MOV R10, 0x1 ;  /* 0x00000001000a7802 */ /* 0x000fe20000000f00 */
[----:B------:R-:W-:Y:S01]  /*c840*/  IMAD.MOV.U32 R2, RZ, RZ, -0x41dc0d40 ;  /* 0xbe23f2c0ff027424 */ /* 0x000fe200078e00ff */
        /* <DEDUP_REMOVED lines=37> */
.L_x_11:
        /* <DEDUP_REMOVED lines=273> */
.L_x_12:
        /* <DEDUP_REMOVED lines=273> */
.L_x_13:
        /* <DEDUP_REMOVED lines=268> */
.L_x_14:
        /* <DEDUP_REMOVED lines=231> */
[----:B------:R-:W-:-:S02]  /*10bf0*/  IMAD.MOV.U32 R10, RZ, RZ, 0x1 ;  /* 0x00000001ff0a7424 */ /* 0x000fc400078e00ff */
[----:B------:R-:W-:Y:S05]  /*10c00*/  CALL.REL.NOINC `($eval_multi_expr_kernel$_Z8apply_opiff) ;  /* 0x0002520000007944 */ /* 0x000fea0003c00000 */
[----:B------:R-:W-:Y:S01]  /*10c10*/  MOV R0, R2 ;  /* 0x0000000200007202 */ /* 0x000fe20000000f00 */
[----:B------:R-:W-:Y:S01]  /*10c20*/  IMAD.MOV.U32 R10, RZ, RZ, 0x1 ;  /* 0x00000001ff0a7424 */ /* 0x000fe200078e00ff */
[----:B------:R-:W-:Y:S01]  /*10c30*/  MOV R4, 0x10c60 ;  /* 0x00010c6000047802 */ /* 0x000fe20000000f00 */
[----:B------:R-:W-:-:S02]  /*10c40*/  IMAD.MOV.U32 R2, RZ, RZ, -0x426d5387 ;  /* 0xbd92ac79ff027424 */ /* 0x000fc400078e00ff */
        /* <DEDUP_REMOVED lines=12> */
[----:B------:R-:W-:Y:S01]  /*10d10*/  MOV R0, R15 ;  /* 0x0000000f00007202 */ /* 0x000fe20000000f00 */
[----:B------:R-:W-:Y:S01]  /*10d20*/  IMAD.MOV.U32 R10, RZ, RZ, 0x1 ;  /* 0x00000001ff0a7424 */ /* 0x000fe200078e00ff */
[----:B------:R-:W-:-:S02]  /*10d30*/  MOV R4, 0x10d50 ;  /* 0x00010d5000047802 */ /* 0x000fc40000000f00 */
[----:B------:R-:W-:Y:S05]  /*10d40*/  CALL.REL.NOINC `($eval_multi_expr_kernel$_Z8apply_opiff) ;  /* 0x000250c000007944 */ /* 0x000fea0003c00000 */
[----:B------:R-:W-:Y:S01]  /*10d50*/  IMAD.MOV.U32 R13, RZ, RZ, RZ ;  /* 0x000000ffff0d7224 */ /* 0x000fe200078e00ff */
[----:B------:R-:W2:Y:S05]  /*10d60*/  @P1 LDG.E.CONSTANT R14, [R6.64+0x4] ;  /* 0x00000406060e1981 */ /* 0x000eaa000c1e9900 */
[----:B------:R0:W5:Y:S01]  /*10d70*/  @P0 LDG.E.CONSTANT R13, [R6.64] ;  /* 0x00000006060d0981 */ /* 0x000162000c1e9900 */
[----:B------:R-:W-:Y:S01]  /*10d80*/  MOV R15, R2 ;  /* 0x00000002000f7202 */ /* 0x000fe20000000f00 */
[----:B------:R-:W-:Y:S01]  /*10d90*/  IMAD.MOV.U32 R16, RZ, RZ, RZ ;  /* 0x000000ffff107224 */ /* 0x000fe200078e00ff */
[----:B------:R-:W-:Y:S01]  /*10da0*/  MOV R2, 0xbfa3b268 ;  /* 0xbfa3b26800027802 */ /* 0x000fe20000000f00 */
[----:B------:R-:W-:Y:S01]  /*10db0*/  IMAD.MOV.U32 R10, RZ, RZ, 0x5 ;  /* 0x00000005ff0a7424 */ /* 0x000fe200078e00ff */
[----:B------:R-:W-:Y:S01]  /*10dc0*/  MOV R4, 0x10df0 ;  /* 0x00010df000047802 */ /* 0x000fe20000000f00 */
[----:B--2---:R-:W-:-:S02]  /*10dd0*/  IMAD.MOV.U32 R0, RZ, RZ, R14 ;  /* 0x000000ffff007224 */ /* 0x004fc400078e000e */
[----:B0----5:R-:W-:Y:S05]  /*10de0*/  CALL.REL.NOINC `($eval_multi_expr_kernel$_Z8apply_opiff) ;  /* 0x0002502000007944 */ /* 0x021fea0003c00000 */
[----:B------:R-:W-:Y:S01]  /*10df0*/  IMAD.MOV.U32 R0, RZ, RZ, R13 ;  /* 0x000000ffff007224 */ /* 0x000fe200078e000d */
[----:B------:R-:W-:-:S02]  /*10e00*/  MOV R10, 0x3 ;  /* 0x00000003000a7802 */ /* 0x000fc40000000f00 */
        /* <DEDUP_REMOVED lines=8> */
.L_x_15:
        /* <DEDUP_REMOVED lines=9> */
[----:B------:R-:W-:Y:S01]  /*10f20*/  MOV R10, 0x3 ;  /* 0x00000003000a7802 */ /* 0x000fe20000000f00 */
[----:B------:R-:W-:Y:S01]  /*10f30*/  IMAD.MOV.U32 R0, RZ, RZ, -0x40800000 ;  /* 0xbf800000ff007424 */ /* 0x000fe200078e00ff */
[----:B------:R-:W-:Y:S02]  /*10f40*/  MOV R4, 0x10f60 ;  /* 0x00010f6000047802 */ /* 0x000fe40000000f00 */
[----:B------:R-:W-:Y:S05]  /*10f50*/  CALL.REL.NOINC `($eval_multi_expr_kernel$_Z8apply_opiff) ;  /* 0x00024eb000007944 */ /* 0x000fea0003c00000 */
[----:B------:R-:W-:Y:S01]  /*10f60*/  IMAD.MOV.U32 R0, RZ, RZ, R2 ;  /* 0x000000ffff007224 */ /* 0x000fe200078e0002 */
[----:B------:R-:W-:Y:S01]  /*10f70*/  MOV R2, R14 ;  /* 0x0000000e00027202 */ /* 0x000fe20000000f00 */
[----:B------:R-:W-:Y:S01]  /*10f80*/  IMAD.MOV.U32 R10, RZ, RZ, 0x3 ;  /* 0x00000003ff0a7424 */ /* 0x000fe200078e00ff */
[----:B------:R-:W-:-:S02]  /*10f90*/  MOV R4, 0x10fb0 ;  /* 0x00010fb000047802 */ /* 0x000fc40000000f00 */
        /* <DEDUP_REMOVED lines=21> */
[----:B------:R-:W-:Y:S01]  /*110f0*/  MOV R10, 0x3 ;  /* 0x00000003000a7802 */ /* 0x000fe20000000f00 */
[----:B------:R-:W-:Y:S01]  /*11100*/  IMAD.MOV.U32 R0, RZ, RZ, 0x3e01a303 ;  /* 0x3e01a303ff007424 */ /* 0x000fe200078e00ff */
[----:B------:R-:W-:-:S02]  /*11110*/  MOV R4, 0x11130 ;  /* 0x0001113000047802 */ /* 0x000fc40000000f00 */
[----:B------:R-:W-:Y:S05]  /*11120*/  CALL.REL.NOINC `($eval_multi_expr_kernel$_Z8apply_opiff) ;  /* 0x00024ce000007944 */ /* 0x000fea0003c00000 */
[----:B------:R-:W-:Y:S01]  /*11130*/  IMAD.MOV.U32 R19, RZ, RZ, R2 ;  /* 0x000000ffff137224 */ /* 0x000fe200078e0002 */
[----:B------:R-:W-:Y:S01]  /*11140*/  MOV R0, R17 ;  /* 0x0000001100007202 */ /* 0x000fe20000000f00 */
[----:B------:R-:W-:Y:S01]  /*11150*/  IMAD.MOV.U32 R10, RZ, RZ, 0x5 ;  /* 0x00000005ff0a7424 */ /* 0x000fe200078e00ff */
[----:B------:R-:W-:Y:S01]  /*11160*/  MOV R4, 0x11190 ;  /* 0x0001119000047802 */ /* 0x000fe20000000f00 */
[----:B------:R-:W-:-:S02]  /*11170*/  IMAD.MOV.U32 R2, RZ, RZ, -0x3fe08dde ;  /* 0xc01f7222ff027424 */ /* 0x000fc400078e00ff */
[----:B------:R-:W-:Y:S05]  /*11180*/  CALL.REL.NOINC `($eval_multi_expr_kernel$_Z8apply_opiff) ;  /* 0x00024c8000007944 */ /* 0x000fea0003c00000 */
[----:B------:R-:W-:Y:S01]  /*11190*/  MOV R0, R19 ;  /* 0x0000001300007202 */ /* 0x000fe20000000f00 */
[----:B------:R-:W-:Y:S01]  /*111a0*/  IMAD.MOV.U32 R10, RZ, RZ, 0x1 ;  /* 0x00000001ff0a7424 */ /* 0x000fe200078e00ff */
[----:B------:R-:W-:-:S02]  /*111b0*/  MOV R4, 0x111d0 ;  /* 0x000111d000047802 */ /* 0x000fc40000000f00 */
[----:B------:R-:W-:Y:S05]  /*111c0*/  CALL.REL.NOINC `($eval_multi_expr_kernel$_Z8apply_opiff) ;  /* 0x00024c4000007944 */ /* 0x000fea0003c00000 */
[----:B------:R-:W-:Y:S01]  /*111d0*/  IMAD.MOV.U32 R17, RZ, RZ, R2 ;  /* 0x000000ffff117224 */ /* 0x000fe200078e0002 */
[----:B------:R-:W-:Y:S01]  /*111e0*/  MOV R0, R16 ;  /* 0x0000001000007202 */ /* 0x000fe20000000f00 */
[----:B------:R-:W-:Y:S01]  /*111f0*/  IMAD.MOV.U32 R10, RZ, RZ, 0x5 ;  /* 0x00000005ff0a7424 */ /* 0x000fe200078e00ff */
[----:B------:R-:W-:Y:S01]  /*11200*/  MOV R4, 0x11230 ;  /* 0x0001123000047802 */ /* 0x000fe20000000f00 */
[----:B------:R-:W-:-:S02]  /*11210*/  IMAD.MOV.U32 R2, RZ, RZ, 0x3fec92b4 ;  /* 0x3fec92b4ff027424 */ /* 0x000fc400078e00ff */
        /* <DEDUP_REMOVED lines=40> */
[----:B------:R-:W-:Y:S01]  /*114a0*/  IMAD.MOV.U32 R0, RZ, RZ, RZ ;  /* 0x000000ffff007224 */ /* 0x000fe200078e00ff */
[----:B------:R-:W-:-:S02]  /*114b0*/  MOV R13, RZ ;  /* 0x000000ff000d7202 */ /* 0x000fc40000000f00 */
        /* <DEDUP_REMOVED lines=13> */
[----:B------:R-:W-:Y:S01]  /*11590*/  IMAD.MOV.U32 R0, RZ, RZ, RZ ;  /* 0x000000ffff007224 */ /* 0x000fe200078e00ff */
[----:B------:R-:W-:-:S05]  /*115a0*/  MOV R13, RZ ;  /* 0x000000ff000d7202 */ /* 0x000fca0000000f00 */
[----:B------:R0:W5:Y:S04]  /*115b0*/  @P1 LDG.E.CONSTANT R0, [R6.64+0x4] ;  /* 0x0000040606001981 */ /* 0x000168000c1e9900 */
[----:B------:R0:W5:Y:S01]  /*115c0*/  @P0 LDG.E.CONSTANT R13, [R6.64] ;  /* 0x00000006060d0981 */ /* 0x000162000c1e9900 */
[----:B------:R-:W-:Y:S01]  /*115d0*/  IMAD.MOV.U32 R14, RZ, RZ, R2 ;  /* 0x000000ffff0e7224 */ /* 0x000fe200078e0002 */
[----:B------:R-:W-:Y:S01]  /*115e0*/  MOV R2, 0xbfac4f2b ;  /* 0xbfac4f2b00027802 */ /* 0x000fe20000000f00 */
[----:B------:R-:W-:Y:S01]  /*115f0*/  IMAD.MOV.U32 R10, RZ, RZ, 0x5 ;  /* 0x00000005ff0a7424 */ /* 0x000fe200078e00ff */
        /* <DEDUP_REMOVED lines=21> */
[----:B------:R-:W-:Y:S02]  /*11750*/  MOV R0, 0xbf242203 ;  /* 0xbf24220300007802 */ /* 0x000fe40000000f00 */
        /* <DEDUP_REMOVED lines=104> */
[----:B------:R-:W-:Y:S02]  /*11de0*/  MOV R10, 0x1 ;  /* 0x00000001000a7802 */ /* 0x000fe40000000f00 */
        /* <DEDUP_REMOVED lines=9> */
[----:B------:R-:W-:Y:S01]  /*11e80*/  IMAD.MOV.U32 R2, RZ, RZ, -0x40800000 ;  /* 0xbf800000ff027424 */ /* 0x000fe200078e00ff */
[----:B--2---:R-:W-:-:S02]  /*11e90*/  MOV R0, R14 ;  /* 0x0000000e00007202 */ /* 0x004fc40000000f00 */
[----:B0----5:R-:W-:Y:S05]  /*11ea0*/  CALL.REL.NOINC `($eval_multi_expr_kernel$_Z8apply_opiff) ;  /* 0x00023f6000007944 */ /* 0x021fea0003c00000 */
[----:B------:R-:W-:Y:S01]  /*11eb0*/  IMAD.MOV.U32 R0, RZ, RZ, R13 ;  /* 0x000000ffff007224 */ /* 0x000fe200078e000d */
[----:B------:R-:W-:Y:S01]  /*11ec0*/  MOV R4, 0x11ef0 ;  /* 0x00011ef000047802 */ /* 0x000fe20000000f00 */
[----:B------:R-:W-:-:S02]  /*11ed0*/  IMAD.MOV.U32 R10, RZ, RZ, 0x1 ;  /* 0x00000001ff0a7424 */ /* 0x000fc400078e00ff */
[----:B------:R-:W-:Y:S05]  /*11ee0*/  CALL.REL.NOINC `($eval_multi_expr_kernel$_Z8apply_opiff) ;  /* 0x00023f2000007944 */ /* 0x000fea0003c00000 */
[----:B------:R-:W-:Y:S01]  /*11ef0*/  ISETP.GE.AND P5, PT, R25, 0x7, PT ;  /* 0x000000071900780c */ /* 0x000fe20003fa6270 */
[----:B------:R-:W-:Y:S01]  /*11f00*/  IMAD.MOV.U32 R10, RZ, RZ, 0xb ;  /* 0x0000000bff0a7424 */ /* 0x000fe200078e00ff */
[----:B------:R-:W-:Y:S01]  /*11f10*/  MOV R14, R2 ;  /* 0x00000002000e7202 */ /* 0x000fe20000000f00 */
[----:B------:R-:W-:-:S10]  /*11f20*/  IMAD.MOV.U32 R2, RZ, RZ, RZ ;  /* 0x000000ffff027224 */ /* 0x000fd400078e00ff */
[----:B------:R-:W-:Y:S05]  /*11f30*/  @!P5 BRA `(.L_x_16) ;  /* 0x000000100000d947 */ /* 0x000fea0003800000 */
[----:B------:R0:W5:Y:S02]  /*11f40*/  LDG.E.CONSTANT R16, [R6.64+0x18] ;  /* 0x0000180606107981 */ /* 0x000164000c1e9900 */
.L_x_16:
        /* <DEDUP_REMOVED lines=10> */
[----:B------:R-:W-:Y:S02]  /*11ff0*/  MOV R0, 0xbeef58a6 ;  /* 0xbeef58a600007802 */ /* 0x000fe40000000f00 */
        /* <DEDUP_REMOVED lines=38> */
[----:B------:R-:W-:Y:S02]  /*12260*/  MOV R10, 0x1 ;  /* 0x00000001000a7802 */ /* 0x000fe40000000f00 */
[----:B------:R-:W-:Y:S02]  /*12270*/  MOV R4, 0x12290 ;  /* 0x0001229000047802 */ /* 0x000fe40000000f00 */
[----:B------:R-:W-:Y:S05]  /*12280*/  CALL.REL.NOINC `($eval_multi_expr_kernel$_Z8apply_opiff) ;  /* 0x00023b8000007944 */ /* 0x000fea0003c00000 */
[----:B------:R-:W-:Y:S01]  /*12290*/  IMAD.MOV.U32 R17, RZ, RZ, R2 ;  /* 0x000000ffff117224 */ /* 0x000fe200078e0002 */
[----:B------:R-:W-:Y:S01]  /*122a0*/  MOV R10, 0x5 ;  /* 0x00000005000a7802 */ /* 0x000fe20000000f00 */
[----:B------:R-:W-:Y:S01]  /*122b0*/  IMAD.MOV.U32 R0, RZ, RZ, R16 ;  /* 0x000000ffff007224 */ /* 0x000fe200078e0010 */
        /* <DEDUP_REMOVED lines=58> */
[----:B------:R-:W-:Y:S02]  /*12660*/  MOV R10, 0x5 ;  /* 0x00000005000a7802 */ /* 0x000fe40000000f00 */
[----:B------:R-:W-:Y:S01]  /*12670*/  MOV R4, 0x126b0 ;  /* 0x000126b000047802 */ /* 0x000fe20000000f00 */
[----:B------:R1:W-:Y:S02]  /*12680*/  STG.E [R8.64], R2 ;  /* 0x0000000208007986 */ /* 0x0003e4000c101906 */
[----:B-1----:R-:W-:-:S02]  /*12690*/  IMAD.MOV.U32 R2, RZ, RZ, -0x415c9024 ;  /* 0xbea36fdcff027424 */ /* 0x002fc400078e00ff */
[----:B0----5:R-:W-:Y:S05]  /*126a0*/  CALL.REL.NOINC `($eval_multi_expr_kernel$_Z8apply_opiff) ;  /* 0x0002376000007944 */ /* 0x021fea0003c00000 */
[----:B------:R-:W-:Y:S01]  /*126b0*/  IMAD.MOV.U32 R0, RZ, RZ, R13 ;  /* 0x000000ffff007224 */ /* 0x000fe200078e000d */
[----:B------:R-:W-:-:S02]  /*126c0*/  MOV R10, 0x3 ;  /* 0x00000003000a7802 */ /* 0x000fc40000000f00 */
        /* <DEDUP_REMOVED lines=18> */
[----:B------:R-:W-:Y:S01]  /*127f0*/  MOV R13, R2 ;  /* 0x00000002000d7202 */ /* 0x000fe20000000f00 */
[----:B------:R-:W-:Y:S01]  /*12800*/  IMAD.MOV.U32 R20, RZ, RZ, RZ ;  /* 0x000000ffff147224 */ /* 0x000fe200078e00ff */
[----:B------:R-:W-:Y:S01]  /*12810*/  MOV R2, RZ ;  /* 0x000000ff00027202 */ /* 0x000fe20000000f00 */
[----:B------:R-:W-:Y:S01]  /*12820*/  IMAD.MOV.U32 R10, RZ, RZ, 0xa ;  /* 0x0000000aff0a7424 */ /* 0x000fe200078e00ff */
        /* <DEDUP_REMOVED lines=127> */
[----:B------:R-:W-:Y:S01]  /*13020*/  MOV R10, 0xb ;  /* 0x0000000b000a7802 */ /* 0x000fe20000000f00 */
[----:B------:R-:W-:-:S10]  /*13030*/  IMAD.MOV.U32 R2, RZ, RZ, RZ ;  /* 0x000000ffff027224 */ /* 0x000fd400078e00ff */
[----:B------:R-:W-:Y:S05]  /*13040*/  @!P5 BRA `(.L_x_17) ;  /* 0x000000100000d947 */ /* 0x000fea0003800000 */
[----:B------:R0:W5:Y:S02]  /*13050*/  LDG.E.CONSTANT R16, [R6.64+0x18] ;  /* 0x0000180606107981 */ /* 0x000164000c1e9900 */
.L_x_17:
[----:B------:R-:W-:Y:S01]  /*13060*/  IMAD.MOV.U32 R13, RZ, RZ, RZ ;  /* 0x000000ffff0d7224 */ /* 0x000fe200078e00ff */
[----:B-----5:R-:W-:Y:S02]  /*13070*/  MOV R0, R16 ;  /* 0x0000001000007202 */ /* 0x020fe40000000f00 */
        /* <DEDUP_REMOVED lines=105> */
[----:B------:R-:W-:Y:S01]  /*13710*/  MOV R0, R2 ;  /* 0x0000000200007202 */ /* 0x000fe20000000f00 */
[----:B------:R-:W-:Y:S01]  /*13720*/  IMAD.MOV.U32 R10, RZ, RZ, 0x1 ;  /* 0x00000001ff0a7424 */ /* 0x000fe200078e00ff */
[----:B------:R-:W-:Y:S01]  /*13730*/  MOV R4, 0x13760 ;  /* 0x0001376000047802 */ /* 0x000fe20000000f00 */
[----:B------:R-:W-:-:S02]  /*13740*/  IMAD.MOV.U32 R2, RZ, RZ, 0x3e9bf565 ;  /* 0x3e9bf565ff027424 */ /* 0x000fc400078e00ff */
        /* <DEDUP_REMOVED lines=10> */
[----:B-1----:R-:W-:Y:S02]  /*137f0*/  MOV R2, 0xbfb3563b ;  /* 0xbfb3563b00027802 */ /* 0x002fe40000000f00 */
[----:B0----5:R-:W-:Y:S05]  /*13800*/  CALL.REL.NOINC `($eval_multi_expr_kernel$_Z8apply_opiff) ;  /* 0x0002260000007944 */ /* 0x021fea0003c00000 */
[----:B------:R-:W-:Y:S01]  /*13810*/  IMAD.MOV.U32 R0, RZ, RZ, R13 ;  /* 0x000000ffff007224 */ /* 0x000fe200078e000d */
[----:B------:R-:W-:Y:S01]  /*13820*/  MOV R4, 0x13850 ;  /* 0x0001385000047802 */ /* 0x000fe20000000f00 */
[----:B------:R-:W-:Y:S02]  /*13830*/  IMAD.MOV.U32 R10, RZ, RZ, 0x1 ;  /* 0x00000001ff0a7424 */ /* 0x000fe400078e00ff */
[----:B------:R-:W-:Y:S05]  /*13840*/  CALL.REL.NOINC `($eval_multi_expr_kernel$_Z8apply_opiff) ;  /* 0x000225c000007944 */ /* 0x000fea0003c00000 */
[----:B------:R-:W-:Y:S01]  /*13850*/  MOV R0, RZ ;  /* 0x000000ff00007202 */ /* 0x000fe20000000f00 */
[----:B------:R-:W-:-:S05]  /*13860*/  IMAD.MOV.U32 R13, RZ, RZ, RZ ;  /* 0x000000ffff0d7224 */ /* 0x000fca00078e00ff */
        /* <DEDUP_REMOVED lines=20> */
[----:B------:R-:W-:Y:S01]  /*139b0*/  MOV R0, R2 ;  /* 0x0000000200007202 */ /* 0x000fe20000000f00 */
[----:B------:R-:W-:Y:S01]  /*139c0*/  IMAD.MOV.U32 R10, RZ, RZ, 0x5 ;  /* 0x00000005ff0a7424 */ /* 0x000fe200078e00ff */
[----:B------:R-:W-:Y:S01]  /*139d0*/  MOV R4, 0x13a00 ;  /* 0x00013a0000047802 */ /* 0x000fe20000000f00 */
[----:B------:R-:W-:Y:S02]  /*139e0*/  IMAD.MOV.U32 R2, RZ, RZ, 0x3f389fb4 ;  /* 0x3f389fb4ff027424 */ /* 0x000fe400078e00ff */
[----:B------:R-:W-:Y:S05]  /*139f0*/  CALL.REL.NOINC `($eval_multi_expr_kernel$_Z8apply_opiff) ;  /* 0x0002241000007944 */ /* 0x000fea0003c00000 */
[----:B------:R-:W-:Y:S01]  /*13a00*/  MOV R10, 0x1 ;  /* 0x00000001000a7802 */ /* 0x000fe20000000f00 */
[----:B------:R-:W-:Y:S01]  /*13a10*/  IMAD.MOV.U32 R0, RZ, RZ, -0x404942f6 ;  /* 0xbfb6bd0aff007424 */ /* 0x000fe200078e00ff */
        /* <DEDUP_REMOVED lines=127> */
.L_x_18:
        /* <DEDUP_REMOVED lines=268> */
.L_x_19:
        /* <DEDUP_REMOVED lines=273> */
.L_x_20:
        /* <DEDUP_REMOVED lines=283> */
.L_x_21:
        /* <DEDUP_REMOVED lines=99> */
[----:B------:R-:W-:Y:S01]  /*17bc0*/  IMAD.MOV.U32 R2, RZ, RZ, -0x41c8b681 ;  /* 0xbe37497fff027424 */ /* 0x000fe200078e00ff */
        /* <DEDUP_REMOVED lines=183> */
.L_x_22:
        /* <DEDUP_REMOVED lines=273> */
.L_x_23:
        /* <DEDUP_REMOVED lines=268> */
.L_x_24:
        /* <DEDUP_REMOVED lines=283> */
.L_x_25:
        /* <DEDUP_REMOVED lines=273> */
.L_x_26:
        /* <DEDUP_REMOVED lines=278> */
.L_x_27:
        /* <DEDUP_REMOVED lines=273> */
.L_x_28:
        /* <DEDUP_REMOVED lines=283> */
.L_x_29:
        /* <DEDUP_REMOVED lines=273> */
.L_x_30:
        /* <DEDUP_REMOVED lines=273> */
.L_x_31:
        /* <DEDUP_REMOVED lines=268> */
.L_x_32:
        /* <DEDUP_REMOVED lines=283> */
.L_x_33:
        /* <DEDUP_REMOVED lines=263> */
.L_x_34:
        /* <DEDUP_REMOVED lines=273> */
.L_x_35:
        /* <DEDUP_REMOVED lines=273> */
.L_x_36:
        /* <DEDUP_REMOVED lines=273> */
.L_x_37:
        /* <DEDUP_REMOVED lines=268> */
.L_x_38:
        /* <DEDUP_REMOVED lines=288> */
.L_x_39:
        /* <DEDUP_REMOVED lines=268> */
.L_x_40:
        /* <DEDUP_REMOVED lines=288> */
.L_x_41:
        /* <DEDUP_REMOVED lines=273> */
.L_x_42:
        /* <DEDUP_REMOVED lines=263> */
.L_x_43:
        /* <DEDUP_REMOVED lines=278> */
.L_x_44:
        /* <DEDUP_REMOVED lines=273> */
.L_x_45:
        /* <DEDUP_REMOVED lines=278> */
.L_x_46:
        /* <DEDUP_REMOVED lines=278> */
.L_x_47:
        /* <DEDUP_REMOVED lines=273> */
.L_x_48:
        /* <DEDUP_REMOVED lines=273> */
.L_x_49:
        /* <DEDUP_REMOVED lines=27> */
[----:B------:R-:W-:Y:S01]  /*35820*/  MOV R0, RZ ;  /* 0x000000ff00007202 */ /* 0x000fe20000000f00 */
[----:B------:R0:W5:Y:S01]  /*35830*/  @P0 LDG.E.CONSTANT R17, [R6.64] ;  /* 0x0000000606110981 */ /* 0x000162000c1e9900 */
[----:B------:R-:W-:Y:S01]  /*35840*/  IMAD.MOV.U32 R10, RZ, RZ, 0x5 ;  /* 0x00000005ff0a7424 */ /* 0x000fe200078e00ff */
[----:B------:R-:W-:-:S02]  /*35850*/  MOV R4, 0x358e0 ;  /* 0x000358e000047802 */ /* 0x000fc40000000f00 */
[----:B------:R0:W5:Y:S04]  /*35860*/  @P1 LDG.E.CONSTANT R16, [R6.64+0x4] ;  /* 0x0000040606101981 */ /* 0x000168000c1e9900 */
[----:B------:R0:W5:Y:S04]  /*35870*/  @P5 LDG.E.CONSTANT R15, [R6.64+0x10] ;  /* 0x00001006060f5981 */ /* 0x000168000c1e9900 */
[----:B------:R0:W5:Y:S04]  /*35880*/  @P2 LDG.E.CONSTANT R14, [R6.64+0xc] ;  /* 0x00000c06060e2981 */ /* 0x000168000c1e9900 */
[----:B------:R0:W5:Y:S04]  /*35890*/  @P3 LDG.E.CONSTANT R13, [R6.64+0x14] ;  /* 0x00001406060d3981 */ /* 0x000168000c1e9900 */
[----:B------:R0:W5:Y:S02]  /*358a0*/  @P4 LDG.E.CONSTANT R0, [R6.64+0x8] ;  /* 0x0000080606004981 */ /* 0x000164000c1e9900 */
[----:B0-----:R-:W-:Y:S01]  /*358b0*/  IMAD.MOV.U32 R6, RZ, RZ, R2 ;  /* 0x000000ffff067224 */ /* 0x001fe200078e0002 */
[----:B------:R-:W-:-:S02]  /*358c0*/  MOV R2, 0x40534342 ;  /* 0x4053434200027802 */ /* 0x000fc40000000f00 */
[----:B-----5:R-:W-:Y:S05]  /*358d0*/  CALL.REL.NOINC `($eval_multi_expr_kernel$_Z8apply_opiff) ;  /* 0x0000053000007944 */ /* 0x020fea0003c00000 */
        /* <DEDUP_REMOVED lines=79> */
[----:B------:R-:W-:-:S04]  /*35dd0*/  IADD3 R4, P0, R8, UR12, RZ ;  /* 0x0000000c08047c10 */ /* 0x000fc8000ff1e0ff */
[----:B------:R-:W-:-:S05]  /*35de0*/  IADD3.X R5, R9, UR5, RZ, P0, !PT ;  /* 0x0000000509057c10 */ /* 0x000fca00087fe4ff */
[----:B------:R-:W-:Y:S01]  /*35df0*/  STG.E [R4.64], R2 ;  /* 0x0000000204007986 */ /* 0x000fe2000c101906 */
[----:B------:R-:W-:Y:S05]  /*35e00*/  EXIT ;  /* 0x000000000000794d */ /* 0x000fea0003800000 */
        .type           $eval_multi_expr_kernel$_Z8apply_opiff,@function
        .size           $eval_multi_expr_kernel$_Z8apply_opiff,($eval_multi_expr_kernel$_Z8safe_invf - $eval_multi_expr_kernel$_Z8apply_opiff)
$eval_multi_expr_kernel$_Z8apply_opiff:
[----:B------:R-:W-:Y:S02]  /*35e10*/  ISETP.GT.AND P5, PT, R10, 0xd, PT ;  /* 0x0000000d0a00780c */ /* 0x000fe40003fa4270 */
[----:B------:R-:W-:-:S11]  /*35e20*/  MOV R5, RZ ;  /* 0x000000ff00057202 */ /* 0x000fd60000000f00 */
[----:B------:R-:W-:Y:S05]  /*35e30*/  @P5 BRA `(.L_x_50) ;  /* 0x000025c000005947 */ /* 0x000fea0003800000 */
[----:B------:R-:W-:-:S13]  /*35e40*/  ISETP.GT.AND P5, PT, R10, 0x6, PT ;  /* 0x000000060a00780c */ /* 0x000fda0003fa4270 */
[----:B------:R-:W-:Y:S05]  /*35e50*/  @P5 BRA `(.L_x_51) ;  /* 0x0000096000005947 */ /* 0x000fea0003800000 */
[----:B------:R-:W-:-:S13]  /*35e60*/  ISETP.GT.AND P5, PT, R10, 0x3, PT ;  /* 0x000000030a00780c */ /* 0x000fda0003fa4270 */
[----:B------:R-:W-:Y:S05]  /*35e70*/  @P5 BRA `(.L_x_52) ;  /* 0x0000012000005947 */ /* 0x000fea0003800000 */
[----:B------:R-:W-:-:S04]  /*35e80*/  IADD3 R10, R10, -0x1, RZ ;  /* 0xffffffff0a0a7810 */ /* 0x000fc80007ffe0ff */
[----:B------:R-:W-:-:S05]  /*35e90*/  IMNMX.U32 R10, R10, 0x3, PT ;  /* 0x000000030a0a7817 */ /* 0x000fca0003800000 */
[----:B------:R-:W-:-:S06]  /*35ea0*/  IMAD.SHL.U32 R10, R10, 0x4, RZ ;  /* 0x000000040a0a7824 */ /* 0x000fcc00078e00ff */
[----:B------:R-:W0:Y:S02]  /*35eb0*/  LDC R10, c[0x2][R10+0x24] ;  /* 0x008009000a0a7b82 */ /* 0x000e240000000800 */
[----:B0-----:R-:W-:-:S04]  /*35ec0*/  SHF.R.S32.HI R11, RZ, 0x1f, R10 ;  /* 0x0000001fff0b7819 */ /* 0x001fc8000001140a */
.L_x_128:
[----:B------:R-:W-:Y:S05]  /*35ed0*/  BRX R10 -0x35ee0                                                        (*"BRANCH_TARGETS .L_x_129,.L_x_130,.L_x_131,.L_x_53"*) ;  /* 0xfffca1200a007949 */ /* 0x000fea000383ffff */
.L_x_131:
[----:B------:R-:W-:Y:S01]  /*35ee0*/  FMUL R0, R0, R2 ;  /* 0x0000000200007220 */ /* 0x000fe20000400000 */
[----:B------:R-:W-:Y:S02]  /*35ef0*/  MOV R2, 0x35f10 ;  /* 0x00035f1000027802 */ /* 0x000fe40000000f00 */
[----:B------:R-:W-:Y:S05]  /*35f00*/  CALL.REL.NOINC `($eval_multi_expr_kernel$_Z9clamp_valf) ;  /* 0x000037f000007944 */ /* 0x000fea0003c00000 */
[----:B------:R-:W-:Y:S05]  /*35f10*/  BRA `(.L_x_53) ;  /* 0x0000368000007947 */ /* 0x000fea0003800000 */
.L_x_129:
[----:B------:R-:W-:Y:S01]  /*35f20*/  FADD R0, R0, R2 ;  /* 0x0000000200007221 */ /* 0x000fe20000000000 */
[----:B------:R-:W-:Y:S02]  /*35f30*/  MOV R2, 0x35f50 ;  /* 0x00035f5000027802 */ /* 0x000fe40000000f00 */
[----:B------:R-:W-:Y:S05]  /*35f40*/  CALL.REL.NOINC `($eval_multi_expr_kernel$_Z9clamp_valf) ;  /* 0x000037b000007944 */ /* 0x000fea0003c00000 */
[----:B------:R-:W-:Y:S05]  /*35f50*/  BRA `(.L_x_53) ;  /* 0x0000364000007947 */ /* 0x000fea0003800000 */
.L_x_130:
[----:B------:R-:W-:Y:S01]  /*35f60*/  FADD R0, R0, -R2 ;  /* 0x8000000200007221 */ /* 0x000fe20000000000 */
[----:B------:R-:W-:Y:S02]  /*35f70*/  MOV R2, 0x35f90 ;  /* 0x00035f9000027802 */ /* 0x000fe40000000f00 */
[----:B------:R-:W-:Y:S05]  /*35f80*/  CALL.REL.NOINC `($eval_multi_expr_kernel$_Z9clamp_valf) ;  /* 0x0000377000007944 */ /* 0x000fea0003c00000 */
[----:B------:R-:W-:Y:S05]  /*35f90*/  BRA `(.L_x_53) ;  /* 0x0000360000007947 */ /* 0x000fea0003800000 */
.L_x_52:
[----:B------:R-:W-:-:S13]  /*35fa0*/  ISETP.NE.AND P5, PT, R10, 0x4, PT ;  /* 0x000000040a00780c */ /* 0x000fda0003fa5270 */
[----:B------:R-:W-:Y:S05]  /*35fb0*/  @!P5 BRA `(.L_x_54) ;  /* 0x000006a00000d947 */ /* 0x000fea0003800000 */
[----:B------:R-:W-:Y:S01]  /*35fc0*/  ISETP.NE.AND P5, PT, R10, 0x5, PT ;  /* 0x000000050a00780c */ /* 0x000fe20003fa5270 */
[----:B------:R-:W-:-:S12]  /*35fd0*/  IMAD.MOV.U32 R3, RZ, RZ, 0x3f800000 ;  /* 0x3f800000ff037424 */ /* 0x000fd800078e00ff */
[----:B------:R-:W-:Y:S05]  /*35fe0*/  @!P5 BRA `(.L_x_55) ;  /* 0x000000700000d947 */ /* 0x000fea0003800000 */
[----:B------:R-:W-:-:S13]  /*35ff0*/  ISETP.NE.AND P5, PT, R10, 0x6, PT ;  /* 0x000000060a00780c */ /* 0x000fda0003fa5270 */
[----:B------:R-:W-:Y:S05]  /*36000*/  @P5 BRA `(.L_x_53) ;  /* 0x0000359000005947 */ /* 0x000fea0003800000 */
[----:B------:R-:W-:-:S04]  /*36010*/  FSETP.GTU.AND P5, PT, R0, R2, PT ;  /* 0x000000020000720b */ /* 0x000fc80003fac000 */
[----:B------:R-:W-:Y:S02]  /*36020*/  FSEL R0, R0, R2, !P5 ;  /* 0x0000000200007208 */ /* 0x000fe40006800000 */
[----:B------:R-:W-:Y:S02]  /*36030*/  MOV R2, 0x36050 ;  /* 0x0003605000027802 */ /* 0x000fe40000000f00 */
[----:B------:R-:W-:Y:S05]  /*36040*/  CALL.REL.NOINC `($eval_multi_expr_kernel$_Z9clamp_valf) ;  /* 0x000036b000007944 */ /* 0x000fea0003c00000 */
[----:B------:R-:W-:Y:S05]  /*36050*/  BRA `(.L_x_53) ;  /* 0x0000354000007947 */ /* 0x000fea0003800000 */
.L_x_55:
[C---:B------:R-:W-:Y:S01]  /*36060*/  FMUL R5, |R0|.reuse, 16777216 ;  /* 0x4b80000000057820 */ /* 0x040fe20000400200 */
[----:B------:R-:W-:Y:S01]  /*36070*/  FSETP.GEU.AND P5, PT, |R0|, 1.175494350822287508e-38, PT ;  /* 0x008000000000780b */ /* 0x000fe20003fae200 */
[----:B------:R-:W-:Y:S01]  /*36080*/  IMAD.MOV.U32 R26, RZ, RZ, 0x3a2c32e4 ;  /* 0x3a2c32e4ff1a7424 */ /* 0x000fe200078e00ff */
[----:B------:R-:W-:Y:S02]  /*36090*/  BSSY B0, `(.L_x_56) ;  /* 0x0000058000007945 */ /* 0x000fe40003800000 */
[----:B------:R-:W-:Y:S02]  /*360a0*/  FSEL R5, R5, |R0|, !P5 ;  /* 0x4000000005057208 */ /* 0x000fe40006800000 */
[----:B------:R-:W-:Y:S02]  /*360b0*/  FSEL R12, RZ, -24, P5 ;  /* 0xc1c00000ff0c7808 */ /* 0x000fe40002800000 */
[----:B------:R-:W-:-:S04]  /*360c0*/  IADD3 R11, R5, -0x3f3504f3, RZ ;  /* 0xc0cafb0d050b7810 */ /* 0x000fc80007ffe0ff */
[----:B------:R-:W-:-:S04]  /*360d0*/  LOP3.LUT R11, R11, 0xff800000, RZ, 0xc0, !PT ;  /* 0xff8000000b0b7812 */ /* 0x000fc800078ec0ff */
[-C--:B------:R-:W-:Y:S02]  /*360e0*/  IADD3 R5, R5, -R11.reuse, RZ ;  /* 0x8000000b05057210 */ /* 0x080fe40007ffe0ff */
[----:B------:R-:W-:-:S03]  /*360f0*/  I2FP.F32.S32 R22, R11 ;  /* 0x0000000b00167245 */ /* 0x000fc60000201400 */
[C---:B------:R-:W-:Y:S01]  /*36100*/  FADD R23, R5.reuse, 1 ;  /* 0x3f80000005177421 */ /* 0x040fe20000000000 */
[----:B------:R-:W-:Y:S01]  /*36110*/  FADD R10, R5, -1 ;  /* 0xbf800000050a7421 */ /* 0x000fe20000000000 */
[----:B------:R-:W-:-:S03]  /*36120*/  FFMA R22, R22, 1.1920928955078125e-07, R12 ;  /* 0x3400000016167823 */ /* 0x000fc6000000000c */
[----:B------:R-:W-:Y:S01]  /*36130*/  FADD R5, R10, R10 ;  /* 0x0000000a0a057221 */ /* 0x000fe20000000000 */
[----:B------:R-:W0:Y:S03]  /*36140*/  MUFU.RCP R23, R23 ;  /* 0x0000001700177308 */ /* 0x000e260000001000 */
[----:B0-----:R-:W-:-:S04]  /*36150*/  FMUL R11, R23, R5 ;  /* 0x00000005170b7220 */ /* 0x001fc80000400000 */
[----:B------:R-:W-:Y:S01]  /*36160*/  FADD R24, R10, -R11 ;  /* 0x8000000b0a187221 */ /* 0x000fe20000000000 */
[CC--:B------:R-:W-:Y:S01]  /*36170*/  FMUL R12, R11.reuse, R11.reuse ;  /* 0x0000000b0b0c7220 */ /* 0x0c0fe20000400000 */
[C---:B------:R-:W-:Y:S02]  /*36180*/  FFMA R5, R11.reuse, 1.4426950216293334961, R22 ;  /* 0x3fb8aa3b0b057823 */ /* 0x040fe40000000016 */
[----:B------:R-:W-:Y:S01]  /*36190*/  FADD R24, R24, R24 ;  /* 0x0000001818187221 */ /* 0x000fe20000000000 */
[----:B------:R-:W-:Y:S01]  /*361a0*/  FFMA R26, R12, R26, 0.0032181653659790754318 ;  /* 0x3b52e7db0c1a7423 */ /* 0x000fe2000000001a */
[----:B------:R-:W-:Y:S02]  /*361b0*/  FADD R22, R22, -R5 ;  /* 0x8000000516167221 */ /* 0x000fe40000000000 */
[----:B------:R-:W-:Y:S01]  /*361c0*/  FFMA R10, R10, -R11, R24 ;  /* 0x8000000b0a0a7223 */ /* 0x000fe20000000018 */
[----:B------:R-:W-:Y:S01]  /*361d0*/  FFMA R26, R12, R26, 0.018033718690276145935 ;  /* 0x3c93bb730c1a7423 */ /* 0x000fe2000000001a */
[----:B------:R-:W-:-:S02]  /*361e0*/  FFMA R24, R11, 1.4426950216293334961, R22 ;  /* 0x3fb8aa3b0b187823 */ /* 0x000fc40000000016 */
[----:B------:R-:W-:Y:S01]  /*361f0*/  FMUL R10, R23, R10 ;  /* 0x0000000a170a7220 */ /* 0x000fe20000400000 */
[----:B------:R-:W-:-:S03]  /*36200*/  FFMA R22, R12, R26, 0.12022458761930465698 ;  /* 0x3df6384f0c167423 */ /* 0x000fc6000000001a */
[----:B------:R-:W-:Y:S01]  /*36210*/  FFMA R23, R10, 1.4426950216293334961, R24 ;  /* 0x3fb8aa3b0a177823 */ /* 0x000fe20000000018 */
[----:B------:R-:W-:-:S03]  /*36220*/  FMUL R12, R12, R22 ;  /* 0x000000160c0c7220 */ /* 0x000fc60000400000 */
[----:B------:R-:W-:Y:S01]  /*36230*/  FFMA R23, R11, 1.9251366722983220825e-08, R23 ;  /* 0x32a55e340b177823 */ /* 0x000fe20000000017 */
[----:B------:R-:W-:-:S04]  /*36240*/  FMUL R22, R12, 3 ;  /* 0x404000000c167820 */ /* 0x000fc80000400000 */
[----:B------:R-:W-:-:S04]  /*36250*/  FFMA R22, R10, R22, R23 ;  /* 0x000000160a167223 */ /* 0x000fc80000000017 */
[----:B------:R-:W-:-:S04]  /*36260*/  FFMA R22, R11, R12, R22 ;  /* 0x0000000c0b167223 */ /* 0x000fc80000000016 */
[----:B------:R-:W-:-:S04]  /*36270*/  FADD R11, R5, R22 ;  /* 0x00000016050b7221 */ /* 0x000fc80000000000 */
[----:B------:R-:W-:Y:S01]  /*36280*/  FMUL R10, R2, R11 ;  /* 0x0000000b020a7220 */ /* 0x000fe20000400000 */
[----:B------:R-:W-:-:S03]  /*36290*/  FADD R5, -R5, R11 ;  /* 0x0000000b05057221 */ /* 0x000fc60000000100 */
[----:B------:R-:W0:Y:S01]  /*362a0*/  FRND R12, R10 ;  /* 0x0000000a000c7307 */ /* 0x000e220000201000 */
[----:B------:R-:W-:Y:S01]  /*362b0*/  FADD R22, R22, -R5 ;  /* 0x8000000516167221 */ /* 0x000fe20000000000 */
[----:B------:R-:W-:Y:S01]  /*362c0*/  FFMA R11, R2, R11, -R10 ;  /* 0x0000000b020b7223 */ /* 0x000fe2000000080a */
[----:B------:R-:W-:-:S03]  /*362d0*/  FSETP.GT.AND P6, PT, |R10|, 152, PT ;  /* 0x431800000a00780b */ /* 0x000fc60003fc4200 */
[----:B------:R-:W-:Y:S02]  /*362e0*/  FFMA R11, R2, R22, R11 ;  /* 0x00000016020b7223 */ /* 0x000fe4000000000b */
[----:B------:R-:W1:Y:S01]  /*362f0*/  F2I.NTZ R22, R10 ;  /* 0x0000000a00167305 */ /* 0x000e620000203100 */
[----:B0-----:R-:W-:Y:S01]  /*36300*/  FADD R5, R10, -R12 ;  /* 0x8000000c0a057221 */ /* 0x001fe20000000000 */
[----:B------:R-:W-:Y:S01]  /*36310*/  FSETP.GT.AND P5, PT, R12, RZ, PT ;  /* 0x000000ff0c00720b */ /* 0x000fe20003fa4000 */
[----:B------:R-:W-:Y:S02]  /*36320*/  IMAD.MOV.U32 R12, RZ, RZ, 0x391fcb8e ;  /* 0x391fcb8eff0c7424 */ /* 0x000fe400078e00ff */
[----:B------:R-:W-:Y:S01]  /*36330*/  FADD R5, R11, R5 ;  /* 0x000000050b057221 */ /* 0x000fe20000000000 */
[----:B------:R-:W-:Y:S02]  /*36340*/  SEL R23, RZ, 0x83000000, P5 ;  /* 0x83000000ff177807 */ /* 0x000fe40002800000 */
[----:B------:R-:W-:Y:S01]  /*36350*/  FSETP.GEU.AND P5, PT, R10, RZ, PT ;  /* 0x000000ff0a00720b */ /* 0x000fe20003fae000 */
[----:B------:R-:W-:Y:S01]  /*36360*/  FFMA R11, R5, R12, 0.0013391353422775864601 ;  /* 0x3aaf85ed050b7423 */ /* 0x000fe2000000000c */
[----:B------:R-:W-:-:S03]  /*36370*/  IADD3 R12, R23, 0x7f000000, RZ ;  /* 0x7f000000170c7810 */ /* 0x000fc60007ffe0ff */
[----:B------:R-:W-:-:S04]  /*36380*/  FFMA R11, R5, R11, 0.0096188392490148544312 ;  /* 0x3c1d9856050b7423 */ /* 0x000fc8000000000b */
[----:B------:R-:W-:-:S04]  /*36390*/  FFMA R11, R5, R11, 0.055503588169813156128 ;  /* 0x3d6357bb050b7423 */ /* 0x000fc8000000000b */
[----:B------:R-:W-:-:S04]  /*363a0*/  FFMA R11, R5, R11, 0.24022644758224487305 ;  /* 0x3e75fdec050b7423 */ /* 0x000fc8000000000b */
[----:B------:R-:W-:-:S04]  /*363b0*/  FFMA R11, R5, R11, 0.69314718246459960938 ;  /* 0x3f317218050b7423 */ /* 0x000fc8000000000b */
[----:B------:R-:W-:Y:S01]  /*363c0*/  FFMA R11, R5, R11, 1 ;  /* 0x3f800000050b7423 */ /* 0x000fe2000000000b */
[----:B-1----:R-:W-:-:S03]  /*363d0*/  LEA R5, R22, -R23, 0x17 ;  /* 0x8000001716057211 */ /* 0x002fc600078eb8ff */
[----:B------:R-:W-:-:S04]  /*363e0*/  FMUL R11, R11, R12 ;  /* 0x0000000c0b0b7220 */ /* 0x000fc80000400000 */
[----:B------:R-:W-:Y:S01]  /*363f0*/  FMUL R5, R11, R5 ;  /* 0x000000050b057220 */ /* 0x000fe20000400000 */
[----:B------:R-:W-:Y:S02]  /*36400*/  @P6 FSEL R5, RZ, +INF , !P5 ;  /* 0x7f800000ff056808 */ /* 0x000fe40006800000 */
[----:B------:R-:W-:-:S04]  /*36410*/  FSETP.NEU.AND P5, PT, R2, RZ, PT ;  /* 0x000000ff0200720b */ /* 0x000fc80003fad000 */
[----:B------:R-:W-:-:S13]  /*36420*/  FSETP.EQ.OR P5, PT, R0, 1, !P5 ;  /* 0x3f8000000000780b */ /* 0x000fda0006fa2400 */
[----:B------:R-:W-:Y:S05]  /*36430*/  @P5 BRA `(.L_x_57) ;  /* 0x000001d000005947 */ /* 0x000fea0003800000 */
[----:B------:R-:W-:-:S04]  /*36440*/  FSETP.GTU.AND P5, PT, |R2|, +INF , PT ;  /* 0x7f8000000200780b */ /* 0x000fc80003fac200 */
[----:B------:R-:W-:-:S13]  /*36450*/  FSETP.GTU.OR P5, PT, |R0|, +INF , P5 ;  /* 0x7f8000000000780b */ /* 0x000fda0002fac600 */
[----:B------:R-:W-:Y:S05]  /*36460*/  @P5 BRA `(.L_x_58) ;  /* 0x0000019000005947 */ /* 0x000fea0003800000 */
[----:B------:R-:W-:Y:S01]  /*36470*/  FMUL R11, R2, 0.5 ;  /* 0x3f000000020b7820 */ /* 0x000fe20000400000 */
[----:B------:R-:W-:-:S04]  /*36480*/  FSETP.NEU.AND P5, PT, |R0|, +INF , PT ;  /* 0x7f8000000000780b */ /* 0x000fc80003fad200 */
[----:B------:R-:W-:Y:S01]  /*36490*/  FSETP.EQ.OR P5, PT, R0, RZ, !P5 ;  /* 0x000000ff0000720b */ /* 0x000fe20006fa2400 */
[----:B------:R-:W0:Y:S03]  /*364a0*/  FRND.TRUNC R11, R11 ;  /* 0x0000000b000b7307 */ /* 0x000e26000020d000 */
[----:B------:R-:W-:-:S09]  /*364b0*/  FSETP.GEU.OR P6, PT, R2, RZ, !P5 ;  /* 0x000000ff0200720b */ /* 0x000fd20006fce400 */
[----:B------:R-:W-:Y:S01]  /*364c0*/  @P5 FADD R10, R0, R0 ;  /* 0x00000000000a5221 */ /* 0x000fe20000000000 */
[----:B0-----:R-:W-:-:S04]  /*364d0*/  FADD R11, R11, R11 ;  /* 0x0000000b0b0b7221 */ /* 0x001fc80000000000 */
[----:B------:R-:W-:Y:S01]  /*364e0*/  @!P6 LOP3.LUT R10, R10, 0x7f800000, RZ, 0x3c, !PT ;  /* 0x7f8000000a0ae812 */ /* 0x000fe200078e3cff */
[----:B------:R-:W-:-:S05]  /*364f0*/  FADD R11, R2, -R11 ;  /* 0x8000000b020b7221 */ /* 0x000fca0000000000 */
[----:B------:R-:W-:-:S13]  /*36500*/  FSETP.NEU.AND P6, PT, |R11|, 1, P5 ;  /* 0x3f8000000b00780b */ /* 0x000fda0002fcd200 */
[----:B------:R-:W-:-:S05]  /*36510*/  @P6 LOP3.LUT R10, R10, 0x7fffffff, RZ, 0xc0, !PT ;  /* 0x7fffffff0a0a6812 */ /* 0x000fca00078ec0ff */
[----:B------:R-:W-:Y:S01]  /*36520*/  @P5 IMAD.MOV.U32 R3, RZ, RZ, R10 ;  /* 0x000000ffff035224 */ /* 0x000fe200078e000a */
[----:B------:R-:W-:Y:S05]  /*36530*/  @P5 BRA `(.L_x_57) ;  /* 0x000000d000005947 */ /* 0x000fea0003800000 */
[----:B------:R-:W-:Y:S02]  /*36540*/  FSETP.NEU.AND P6, PT, |R2|, +INF , PT ;  /* 0x7f8000000200780b */ /* 0x000fe40003fcd200 */
[----:B------:R-:W-:-:S13]  /*36550*/  FSETP.EQ.AND P5, PT, R0, -1, PT ;  /* 0xbf8000000000780b */ /* 0x000fda0003fa2000 */
[----:B------:R-:W-:Y:S05]  /*36560*/  @!P6 BRA P5, `(.L_x_57) ;  /* 0x000000a00000e947 */ /* 0x000fea0002800000 */
[----:B------:R-:W-:Y:S01]  /*36570*/  FSETP.GEU.AND P5, PT, R0, RZ, PT ;  /* 0x000000ff0000720b */ /* 0x000fe20003fae000 */
[----:B------:R-:W-:-:S12]  /*36580*/  IMAD.MOV.U32 R3, RZ, RZ, R5 ;  /* 0x000000ffff037224 */ /* 0x000fd800078e0005 */
[----:B------:R-:W-:Y:S05]  /*36590*/  @P5 BRA `(.L_x_57) ;  /* 0x0000007000005947 */ /* 0x000fea0003800000 */
[----:B------:R-:W0:Y:S01]  /*365a0*/  FRND.FLOOR R0, R2 ;  /* 0x0000000200007307 */ /* 0x000e220000205000 */
[----:B------:R-:W-:-:S04]  /*365b0*/  FSETP.NEU.AND P5, PT, |R11|, 1, PT ;  /* 0x3f8000000b00780b */ /* 0x000fc80003fad200 */
[----:B------:R-:W-:Y:S02]  /*365c0*/  FSEL R3, -R5, R5, !P5 ;  /* 0x0000000505037208 */ /* 0x000fe40006800100 */
[----:B0-----:R-:W-:-:S04]  /*365d0*/  FSETP.NEU.AND P5, PT, R0, R2, PT ;  /* 0x000000020000720b */ /* 0x001fc80003fad000 */
[----:B------:R-:W-:Y:S01]  /*365e0*/  FSEL R3, R3, +QNAN , !P5 ;  /* 0x7fffffff03037808 */ /* 0x000fe20006800000 */
[----:B------:R-:W-:Y:S05]  /*365f0*/  BRA `(.L_x_57) ;  /* 0x0000001000007947 */ /* 0x000fea0003800000 */
.L_x_58:
[----:B------:R-:W-:Y:S02]  /*36600*/  FADD R3, R0, R2 ;  /* 0x0000000200037221 */ /* 0x000fe40000000000 */
.L_x_57:
[----:B------:R-:W-:Y:S05]  /*36610*/  BSYNC B0 ;  /* 0x0000000000007941 */ /* 0x000fea0003800000 */
.L_x_56:
[----:B------:R-:W-:Y:S02]  /*36620*/  MOV R0, R3 ;  /* 0x0000000300007202 */ /* 0x000fe40000000f00 */
[----:B------:R-:W-:Y:S02]  /*36630*/  MOV R2, 0x36650 ;  /* 0x0003665000027802 */ /* 0x000fe40000000f00 */
[----:B------:R-:W-:Y:S05]  /*36640*/  CALL.REL.NOINC `($eval_multi_expr_kernel$_Z9clamp_valf) ;  /* 0x000030b000007944 */ /* 0x000fea0003c00000 */
[----:B------:R-:W-:Y:S05]  /*36650*/  BRA `(.L_x_53) ;  /* 0x00002f4000007947 */ /* 0x000fea0003800000 */
.L_x_54:
[----:B------:R-:W-:Y:S01]  /*36660*/  FSETP.NEU.AND P5, PT, R2, RZ, PT ;  /* 0x000000ff0200720b */ /* 0x000fe20003fad000 */
[----:B------:R-:W-:Y:S01]  /*36670*/  BSSY B0, `(.L_x_59) ;  /* 0x0000013000007945 */ /* 0x000fe20003800000 */
[----:B------:R-:W-:-:S11]  /*36680*/  IMAD.MOV.U32 R5, RZ, RZ, 0x7fffffff ;  /* 0x7fffffffff057424 */ /* 0x000fd600078e00ff */
[----:B------:R-:W-:Y:S05]  /*36690*/  @!P5 BRA `(.L_x_60) ;  /* 0x000001000000d947 */ /* 0x000fea0003800000 */
[----:B------:R-:W0:Y:S01]  /*366a0*/  MUFU.RCP R3, R2 ;  /* 0x0000000200037308 */ /* 0x000e220000001000 */
[----:B------:R-:W-:Y:S07]  /*366b0*/  BSSY B1, `(.L_x_61) ;  /* 0x000000b000017945 */ /* 0x000fee0003800000 */
[----:B------:R-:W1:Y:S01]  /*366c0*/  FCHK P5, R0, R2 ;  /* 0x0000000200007302 */ /* 0x000e6200000a0000 */
[----:B0-----:R-:W-:-:S04]  /*366d0*/  FFMA R5, -R2, R3, 1 ;  /* 0x3f80000002057423 */ /* 0x001fc80000000103 */
[----:B------:R-:W-:-:S04]  /*366e0*/  FFMA R3, R3, R5, R3 ;  /* 0x0000000503037223 */ /* 0x000fc80000000003 */
[----:B------:R-:W-:-:S04]  /*366f0*/  FFMA R5, R0, R3, RZ ;  /* 0x0000000300057223 */ /* 0x000fc800000000ff */
[----:B------:R-:W-:-:S04]  /*36700*/  FFMA R10, -R2, R5, R0 ;  /* 0x00000005020a7223 */ /* 0x000fc80000000100 */
[----:B------:R-:W-:Y:S01]  /*36710*/  FFMA R3, R3, R10, R5 ;  /* 0x0000000a03037223 */ /* 0x000fe20000000005 */
[----:B-1----:R-:W-:Y:S05]  /*36720*/  @!P5 BRA `(.L_x_62) ;  /* 0x000000300000d947 */ /* 0x002fea0003800000 */
[----:B------:R-:W-:Y:S02]  /*36730*/  MOV R22, 0x36750 ;  /* 0x0003675000167802 */ /* 0x000fe40000000f00 */
[----:B------:R-:W-:Y:S05]  /*36740*/  CALL.REL.NOINC `($__internal_2_$__cuda_sm3x_div_rn_noftz_f32_slowpath) ;  /* 0x0000393000007944 */ /* 0x000fea0003c00000 */
[----:B0-----:R-:W-:Y:S02]  /*36750*/  IMAD.MOV.U32 R3, RZ, RZ, R0 ;  /* 0x000000ffff037224 */ /* 0x001fe400078e0000 */
.L_x_62:
[----:B------:R-:W-:Y:S05]  /*36760*/  BSYNC B1 ;  /* 0x0000000000017941 */ /* 0x000fea0003800000 */
.L_x_61:
[----:B------:R-:W-:Y:S02]  /*36770*/  MOV R0, R3 ;  /* 0x0000000300007202 */ /* 0x000fe40000000f00 */
[----:B------:R-:W-:Y:S02]  /*36780*/  MOV R2, 0x367a0 ;  /* 0x000367a000027802 */ /* 0x000fe40000000f00 */
[----:B------:R-:W-:Y:S05]  /*36790*/  CALL.REL.NOINC `($eval_multi_expr_kernel$_Z9clamp_valf) ;  /* 0x00002f6000007944 */ /* 0x000fea0003c00000 */
.L_x_60:
[----:B------:R-:W-:Y:S05]  /*367a0*/  BSYNC B0 ;  /* 0x0000000000007941 */ /* 0x000fea0003800000 */
.L_x_59:
[----:B------:R-:W-:Y:S05]  /*367b0*/  BRA `(.L_x_53) ;  /* 0x00002de000007947 */ /* 0x000fea0003800000 */
.L_x_51:
[----:B------:R-:W-:Y:S01]  /*367c0*/  ISETP.GT.AND P5, PT, R10, 0x9, PT ;  /* 0x000000090a00780c */ /* 0x000fe20003fa4270 */
[----:B------:R-:W-:-:S12]  /*367d0*/  BSSY B0, `(.L_x_63) ;  /* 0x00001c1000007945 */ /* 0x000fd80003800000 */
[----:B------:R-:W-:Y:S05]  /*367e0*/  @P5 BRA `(.L_x_64) ;  /* 0x0000078000005947 */ /* 0x000fea0003800000 */
[----:B------:R-:W-:-:S04]  /*367f0*/  IADD3 R10, R10, -0x7, RZ ;  /* 0xfffffff90a0a7810 */ /* 0x000fc80007ffe0ff */
[----:B------:R-:W-:-:S05]  /*36800*/  IMNMX.U32 R10, R10, 0x3, PT ;  /* 0x000000030a0a7817 */ /* 0x000fca0003800000 */
[----:B------:R-:W-:-:S06]  /*36810*/  IMAD.SHL.U32 R10, R10, 0x4, RZ ;  /* 0x000000040a0a7824 */ /* 0x000fcc00078e00ff */
[----:B------:R-:W0:Y:S02]  /*36820*/  LDC R10, c[0x2][R10+0x44] ;  /* 0x008011000a0a7b82 */ /* 0x000e240000000800 */
[----:B0-----:R-:W-:-:S04]  /*36830*/  SHF.R.S32.HI R11, RZ, 0x1f, R10 ;  /* 0x0000001fff0b7819 */ /* 0x001fc8000001140a */
.L_x_133:
[----:B------:R-:W-:Y:S05]  /*36840*/  BRX R10 -0x36850                                                        (*"BRANCH_TARGETS .L_x_134,.L_x_135,.L_x_136,.L_x_65"*) ;  /* 0xfffc97b00a007949 */ /* 0x000fea000383ffff */
.L_x_136:
[----:B------:R-:W-:Y:S01]  /*36850*/  FSETP.NEU.AND P6, PT, R2, RZ, PT ;  /* 0x000000ff0200720b */ /* 0x000fe20003fcd000 */
[----:B------:R-:W-:Y:S01]  /*36860*/  IMAD.MOV.U32 R3, RZ, RZ, 0x3f800000 ;  /* 0x3f800000ff037424 */ /* 0x000fe200078e00ff */
[----:B------:R-:W-:Y:S02]  /*36870*/  FSETP.EQ.AND P5, PT, R0, RZ, PT ;  /* 0x000000ff0000720b */ /* 0x000fe40003fa2000 */
[----:B------:R-:W-:-:S11]  /*36880*/  P2R R10, PR, RZ, 0x40 ;  /* 0x00000040ff0a7803 */ /* 0x000fd60000000000 */
[----:B------:R-:W-:Y:S05]  /*36890*/  @!P6 BRA P5, `(.L_x_65) ;  /* 0x00001b400000e947 */ /* 0x000fea0002800000 */
        /* <DEDUP_REMOVED lines=60> */
[----:B------:R-:W-:-:S13]  /*36c60*/  FSETP.EQ.OR P5, PT, |R0|, 1, !P6 ;  /* 0x3f8000000000780b */ /* 0x000fda00077a2600 */
[----:B------:R-:W-:Y:S05]  /*36c70*/  @P5 BRA `(.L_x_67) ;  /* 0x000001d000005947 */ /* 0x000fea0003800000 */
[----:B------:R-:W-:-:S04]  /*36c80*/  FSETP.GTU.AND P5, PT, |R2|, +INF , PT ;  /* 0x7f8000000200780b */ /* 0x000fc80003fac200 */
[----:B------:R-:W-:-:S13]  /*36c90*/  FSETP.GTU.OR P5, PT, |R0|, +INF , P5 ;  /* 0x7f8000000000780b */ /* 0x000fda0002fac600 */
[----:B------:R-:W-:Y:S05]  /*36ca0*/  @P5 BRA `(.L_x_68) ;  /* 0x0000019000005947 */ /* 0x000fea0003800000 */
[----:B------:R-:W-:Y:S01]  /*36cb0*/  FMUL R11, R2, 0.5 ;  /* 0x3f000000020b7820 */ /* 0x000fe20000400000 */
[----:B------:R-:W-:-:S04]  /*36cc0*/  FSETP.NEU.AND P5, PT, |R0|, +INF , PT ;  /* 0x7f8000000000780b */ /* 0x000fc80003fad200 */
[----:B------:R-:W-:Y:S01]  /*36cd0*/  FSETP.EQ.OR P5, PT, |R0|, RZ, !P5 ;  /* 0x000000ff0000720b */ /* 0x000fe20006fa2600 */
[----:B------:R-:W0:Y:S03]  /*36ce0*/  FRND.TRUNC R11, R11 ;  /* 0x0000000b000b7307 */ /* 0x000e26000020d000 */
[----:B------:R-:W-:-:S09]  /*36cf0*/  FSETP.GEU.OR P6, PT, R2, RZ, !P5 ;  /* 0x000000ff0200720b */ /* 0x000fd20006fce400 */
[----:B------:R-:W-:Y:S01]  /*36d00*/  @P5 FADD R10, |R0|, |R0| ;  /* 0x40000000000a5221 */ /* 0x000fe20000000200 */
        /* <DEDUP_REMOVED lines=8> */
[----:B------:R-:W-:-:S13]  /*36d90*/  FSETP.EQ.AND P5, PT, |R0|, -1, PT ;  /* 0xbf8000000000780b */ /* 0x000fda0003fa2200 */
[----:B------:R-:W-:Y:S05]  /*36da0*/  @!P6 BRA P5, `(.L_x_67) ;  /* 0x000000a00000e947 */ /* 0x000fea0002800000 */
[----:B------:R-:W-:Y:S01]  /*36db0*/  FSETP.GEU.AND P5, PT, |R0|, RZ, PT ;  /* 0x000000ff0000720b */ /* 0x000fe20003fae200 */
        /* <DEDUP_REMOVED lines=8> */
.L_x_68:
[----:B------:R-:W-:Y:S02]  /*36e40*/  FADD R3, |R0|, R2 ;  /* 0x0000000200037221 */ /* 0x000fe40000000200 */
.L_x_67:
[----:B------:R-:W-:Y:S05]  /*36e50*/  BSYNC B1 ;  /* 0x0000000000017941 */ /* 0x000fea0003800000 */
.L_x_66:
[----:B------:R-:W-:Y:S02]  /*36e60*/  MOV R0, R3 ;  /* 0x0000000300007202 */ /* 0x000fe40000000f00 */
[----:B------:R-:W-:Y:S02]  /*36e70*/  MOV R2, 0x36e90 ;  /* 0x00036e9000027802 */ /* 0x000fe40000000f00 */
[----:B------:R-:W-:Y:S05]  /*36e80*/  CALL.REL.NOINC `($eval_multi_expr_kernel$_Z9clamp_valf) ;  /* 0x0000287000007944 */ /* 0x000fea0003c00000 */
[----:B------:R-:W-:Y:S05]  /*36e90*/  BRA `(.L_x_65) ;  /* 0x0000154000007947 */ /* 0x000fea0003800000 */
.L_x_134:
[----:B------:R-:W-:-:S04]  /*36ea0*/  FSETP.GE.AND P5, PT, R0, R2, PT ;  /* 0x000000020000720b */ /* 0x000fc80003fa6000 */
[----:B------:R-:W-:Y:S02]  /*36eb0*/  FSEL R0, R0, R2, P5 ;  /* 0x0000000200007208 */ /* 0x000fe40002800000 */
[----:B------:R-:W-:Y:S02]  /*36ec0*/  MOV R2, 0x36ee0 ;  /* 0x00036ee000027802 */ /* 0x000fe40000000f00 */
[----:B------:R-:W-:Y:S05]  /*36ed0*/  CALL.REL.NOINC `($eval_multi_expr_kernel$_Z9clamp_valf) ;  /* 0x0000282000007944 */ /* 0x000fea0003c00000 */
[----:B------:R-:W-:Y:S05]  /*36ee0*/  BRA `(.L_x_65) ;  /* 0x000014f000007947 */ /* 0x000fea0003800000 */
.L_x_135:
[----:B------:R-:W-:Y:S01]  /*36ef0*/  BSSY B1, `(.L_x_69) ;  /* 0x0000004000017945 */ /* 0x000fe20003800000 */
[----:B------:R-:W-:Y:S01]  /*36f00*/  IMAD.MOV.U32 R3, RZ, RZ, R0 ;  /* 0x000000ffff037224 */ /* 0x000fe200078e0000 */
[----:B------:R-:W-:Y:S02]  /*36f10*/  MOV R24, 0x36f30 ;  /* 0x00036f3000187802 */ /* 0x000fe40000000f00 */
[----:B------:R-:W-:Y:S05]  /*36f20*/  CALL.REL.NOINC `($eval_multi_expr_kernel$_Z9loose_divff) ;  /* 0x0000280000007944 */ /* 0x000fea0003c00000 */
[----:B------:R-:W-:Y:S05]  /*36f30*/  BSYNC B1 ;  /* 0x0000000000017941 */ /* 0x000fea0003800000 */
.L_x_69:
[----:B------:R-:W-:Y:S02]  /*36f40*/  MOV R2, 0x36f60 ;  /* 0x00036f6000027802 */ /* 0x000fe40000000f00 */
[----:B0-----:R-:W-:Y:S05]  /*36f50*/  CALL.REL.NOINC `($eval_multi_expr_kernel$_Z9clamp_valf) ;  /* 0x000027a000007944 */ /* 0x001fea0003c00000 */
[----:B------:R-:W-:Y:S05]  /*36f60*/  BRA `(.L_x_65) ;  /* 0x0000147000007947 */ /* 0x000fea0003800000 */
.L_x_64:
[----:B------:R-:W-:Y:S01]  /*36f70*/  ISETP.GT.AND P5, PT, R10, 0xb, PT ;  /* 0x0000000b0a00780c */ /* 0x000fe20003fa4270 */
[----:B------:R-:W-:-:S12]  /*36f80*/  ULDC.64 UR8, c[0x0][0x118] ;  /* 0x0000460000087ab9 */ /* 0x000fd80000000a00 */
[----:B------:R-:W-:Y:S05]  /*36f90*/  @P5 BRA `(.L_x_70) ;  /* 0x00000bf000005947 */ /* 0x000fea0003800000 */
[----:B------:R-:W-:-:S04]  /*36fa0*/  IADD3 R10, R10, -0xa, RZ ;  /* 0xfffffff60a0a7810 */ /* 0x000fc80007ffe0ff */
[----:B------:R-:W-:-:S05]  /*36fb0*/  IMNMX.U32 R2, R10, 0x2, PT ;  /* 0x000000020a027817 */ /* 0x000fca0003800000 */
[----:B------:R-:W-:-:S06]  /*36fc0*/  IMAD.SHL.U32 R2, R2, 0x4, RZ ;  /* 0x0000000402027824 */ /* 0x000fcc00078e00ff */
[----:B------:R-:W0:Y:S02]  /*36fd0*/  LDC R2, c[0x2][R2+0xc] ;  /* 0x0080030002027b82 */ /* 0x000e240000000800 */
[----:B0-----:R-:W-:-:S04]  /*36fe0*/  SHF.R.S32.HI R3, RZ, 0x1f, R2 ;  /* 0x0000001fff037819 */ /* 0x001fc80000011402 */
.L_x_138:
[----:B------:R-:W-:Y:S05]  /*36ff0*/  BRX R2 -0x37000                                                         (*"BRANCH_TARGETS .L_x_139,.L_x_140,.L_x_65"*) ;  /* 0xfffc900002007949 */ /* 0x000fea000383ffff */
.L_x_140:
[C---:B------:R-:W-:Y:S01]  /*37000*/  FMUL R3, R0.reuse, 0.63661974668502807617 ;  /* 0x3f22f98300037820 */ /* 0x040fe20000400000 */
[----:B------:R-:W-:Y:S01]  /*37010*/  FSETP.GE.AND P5, PT, |R0|, 105615, PT ;  /* 0x47ce47800000780b */ /* 0x000fe20003fa6200 */
[----:B------:R-:W-:Y:S04]  /*37020*/  BSSY B1, `(.L_x_71) ;  /* 0x0000046000017945 */ /* 0x000fe80003800000 */
[----:B------:R-:W0:Y:S02]  /*37030*/  F2I.NTZ R3, R3 ;  /* 0x0000000300037305 */ /* 0x000e240000203100 */
[----:B0-----:R-:W-:-:S05]  /*37040*/  I2FP.F32.S32 R2, R3 ;  /* 0x0000000300027245 */ /* 0x001fca0000201400 */
[----:B------:R-:W-:-:S04]  /*37050*/  FFMA R5, R2, -1.5707962512969970703, R0 ;  /* 0xbfc90fda02057823 */ /* 0x000fc80000000000 */
[----:B------:R-:W-:-:S04]  /*37060*/  FFMA R5, R2, -7.5497894158615963534e-08, R5 ;  /* 0xb3a2216802057823 */ /* 0x000fc80000000005 */
[----:B------:R-:W-:Y:S01]  /*37070*/  FFMA R2, R2, -5.3903029534742383927e-15, R5 ;  /* 0xa7c234c502027823 */ /* 0x000fe20000000005 */
[----:B------:R-:W-:Y:S05]  /*37080*/  @!P5 BRA `(.L_x_72) ;  /* 0x000003f00000d947 */ /* 0x000fea0003800000 */
[----:B------:R-:W-:-:S13]  /*37090*/  FSETP.NEU.AND P5, PT, |R0|, +INF , PT ;  /* 0x7f8000000000780b */ /* 0x000fda0003fad200 */
[----:B------:R-:W-:Y:S05]  /*370a0*/  @!P5 BRA `(.L_x_73) ;  /* 0x000003b00000d947 */ /* 0x000fea0003800000 */
[----:B------:R-:W-:Y:S01]  /*370b0*/  SHF.R.U32.HI R2, RZ, 0x17, R0 ;  /* 0x00000017ff027819 */ /* 0x000fe20000011600 */
[----:B------:R-:W-:Y:S01]  /*370c0*/  IMAD.MOV.U32 R5, RZ, RZ, RZ ;  /* 0x000000ffff057224 */ /* 0x000fe200078e00ff */
[----:B------:R-:W-:Y:S01]  /*370d0*/  SHF.L.U32 R10, R0, 0x8, RZ ;  /* 0x00000008000a7819 */ /* 0x000fe200000006ff */
[----:B------:R-:W-:Y:S01]  /*370e0*/  UMOV UR4, URZ ;  /* 0x0000003f00047c82 */ /* 0x000fe20008000000 */
[----:B------:R-:W-:Y:S01]  /*370f0*/  LOP3.LUT R24, R2, 0xff, RZ, 0xc0, !PT ;  /* 0x000000ff02187812 */ /* 0x000fe200078ec0ff */
[----:B------:R-:W-:Y:S01]  /*37100*/  IMAD.MOV.U32 R2, RZ, RZ, RZ ;  /* 0x000000ffff027224 */ /* 0x000fe200078e00ff */
[----:B------:R-:W-:Y:S01]  /*37110*/  MOV R3, R1 ;  /* 0x0000000100037202 */ /* 0x000fe20000000f00 */
[----:B------:R-:W-:Y:S01]  /*37120*/  ULDC.64 UR10, c[0x4][0xe8] ;  /* 0x01003a00000a7ab9 */ /* 0x000fe20000000a00 */
[----:B------:R-:W-:Y:S02]  /*37130*/  IADD3 R24, R24, -0x80, RZ ;  /* 0xffffff8018187810 */ /* 0x000fe40007ffe0ff */
[----:B------:R-:W-:-:S02]  /*37140*/  LOP3.LUT R10, R10, 0x80000000, RZ, 0xfc, !PT ;  /* 0x800000000a0a7812 */ /* 0x000fc400078efcff */
[----:B------:R-:W-:Y:S02]  /*37150*/  SHF.R.U32.HI R12, RZ, 0x5, R24 ;  /* 0x00000005ff0c7819 */ /* 0x000fe40000011618 */
.L_x_74:
[----:B------:R-:W-:Y:S02]  /*37160*/  IMAD.U32 R22, RZ, RZ, UR10 ;  /* 0x0000000aff167e24 */ /* 0x000fe4000f8e00ff */
[----:B------:R-:W-:-:S05]  /*37170*/  IMAD.U32 R23, RZ, RZ, UR11 ;  /* 0x0000000bff177e24 */ /* 0x000fca000f8e00ff */
[----:B------:R-:W2:Y:S01]  /*37180*/  LDG.E.CONSTANT R11, [R22.64] ;  /* 0x00000008160b7981 */ /* 0x000ea2000c1e9900 */
[----:B------:R-:W-:Y:S01]  /*37190*/  IADD3 R5, R5, 0x1, RZ ;  /* 0x0000000105057810 */ /* 0x000fe20007ffe0ff */
[----:B------:R-:W-:-:S04]  /*371a0*/  UIADD3 UR10, UP0, UR10, 0x4, URZ ;  /* 0x000000040a0a7890 */ /* 0x000fc8000ff1e03f */
[----:B------:R-:W-:Y:S01]  /*371b0*/  UIADD3.X UR11, URZ, UR11, URZ, UP0, !UPT ;  /* 0x0000000b3f0b7290 */ /* 0x000fe200087fe43f */
[----:B--2---:R-:W-:-:S05]  /*371c0*/  IMAD.WIDE.U32 R22, R11, R10, RZ ;  /* 0x0000000a0b167225 */ /* 0x004fca00078e00ff */
[----:B------:R-:W-:-:S04]  /*371d0*/  IADD3 R11, P5, R22, R2, RZ ;  /* 0x00000002160b7210 */ /* 0x000fc80007fbe0ff */
[----:B------:R-:W-:Y:S01]  /*371e0*/  IADD3.X R2, R23, UR4, RZ, P5, !PT ;  /* 0x0000000417027c10 */ /* 0x000fe2000affe4ff */
[----:B------:R0:W-:Y:S01]  /*371f0*/  STL [R3], R11 ;  /* 0x0000000b03007387 */ /* 0x0001e20000100800 */
[----:B------:R-:W-:Y:S02]  /*37200*/  ISETP.NE.AND P5, PT, R5, 0x6, PT ;  /* 0x000000060500780c */ /* 0x000fe40003fa5270 */
[----:B0-----:R-:W-:-:S11]  /*37210*/  IADD3 R3, R3, 0x4, RZ ;  /* 0x0000000403037810 */ /* 0x001fd60007ffe0ff */
[----:B------:R-:W-:Y:S05]  /*37220*/  @P5 BRA `(.L_x_74) ;  /* 0xffffff3000005947 */ /* 0x000fea000383ffff */
[----:B------:R-:W-:Y:S01]  /*37230*/  LOP3.LUT P5, R5, R24, 0x1f, RZ, 0xc0, !PT ;  /* 0x0000001f18057812 */ /* 0x000fe200078ac0ff */
[----:B------:R0:W-:Y:S01]  /*37240*/  STL [R1+0x18], R2 ;  /* 0x0000180201007387 */ /* 0x0001e20000100800 */
[C---:B------:R-:W-:Y:S02]  /*37250*/  IADD3 R3, -R12.reuse, 0x4, RZ ;  /* 0x000000040c037810 */ /* 0x040fe40007ffe1ff */
[----:B------:R-:W-:-:S05]  /*37260*/  IADD3 R12, -R12, 0x6, RZ ;  /* 0x000000060c0c7810 */ /* 0x000fca0007ffe1ff */
[----:B------:R-:W-:-:S04]  /*37270*/  IMAD R12, R12, 0x4, R1 ;  /* 0x000000040c0c7824 */ /* 0x000fc800078e0201 */
[----:B------:R-:W-:Y:S01]  /*37280*/  @P5 LEA R3, R3, R1, 0x2 ;  /* 0x0000000103035211 */ /* 0x000fe200078e10ff */
[----:B0-----:R0:W2:Y:S04]  /*37290*/  LDL R2, [R12+-0x4] ;  /* 0xfffffc000c027983 */ /* 0x0010a80000100800 */
[----:B------:R1:W0:Y:S04]  /*372a0*/  @P5 LDL R10, [R3] ;  /* 0x00000000030a5983 */ /* 0x0002280000100800 */
[----:B-1----:R0:W3:Y:S01]  /*372b0*/  LDL R3, [R12] ;  /* 0x000000000c037983 */ /* 0x0020e20000100800 */
[----:B------:R-:W-:-:S04]  /*372c0*/  @P5 IADD3 R11, -R5, 0x20, RZ ;  /* 0x00000020050b5810 */ /* 0x000fc80007ffe1ff */
[-C--:B0-----:R-:W-:Y:S02]  /*372d0*/  @P5 SHF.R.U32.HI R12, RZ, R11.reuse, R10 ;  /* 0x0000000bff0c5219 */ /* 0x081fe4000001160a */
[----:B--2---:R-:W-:Y:S02]  /*372e0*/  @P5 SHF.R.U32.HI R11, RZ, R11, R2 ;  /* 0x0000000bff0b5219 */ /* 0x004fe40000011602 */
[-C--:B---3--:R-:W-:Y:S02]  /*372f0*/  @P5 SHF.L.U32 R10, R3, R5.reuse, RZ ;  /* 0x00000005030a5219 */ /* 0x088fe400000006ff */
[----:B------:R-:W-:-:S03]  /*37300*/  @P5 SHF.L.U32 R5, R2, R5, RZ ;  /* 0x0000000502055219 */ /* 0x000fc600000006ff */
[----:B------:R-:W-:Y:S01]  /*37310*/  @P5 IMAD.IADD R3, R11, 0x1, R10 ;  /* 0x000000010b035824 */ /* 0x000fe200078e020a */
[----:B------:R-:W-:-:S04]  /*37320*/  @P5 IADD3 R2, R12, R5, RZ ;  /* 0x000000050c025210 */ /* 0x000fc80007ffe0ff */
[----:B------:R-:W-:Y:S02]  /*37330*/  SHF.L.U32.HI R5, R2, 0x2, R3 ;  /* 0x0000000202057819 */ /* 0x000fe40000010603 */
[----:B------:R-:W-:Y:S02]  /*37340*/  LOP3.LUT P5, R0, R0, 0x80000000, RZ, 0xc0, !PT ;  /* 0x8000000000007812 */ /* 0x000fe400078ac0ff */
[----:B------:R-:W-:-:S04]  /*37350*/  SHF.R.U32.HI R10, RZ, 0x1f, R5 ;  /* 0x0000001fff0a7819 */ /* 0x000fc80000011605 */
[----:B------:R-:W-:-:S05]  /*37360*/  LEA.HI R3, R3, R10, RZ, 0x2 ;  /* 0x0000000a03037211 */ /* 0x000fca00078f10ff */
[----:B------:R-:W-:-:S04]  /*37370*/  IMAD.MOV R11, RZ, RZ, -R3 ;  /* 0x000000ffff0b7224 */ /* 0x000fc800078e0a03 */
[----:B------:R-:W-:Y:S01]  /*37380*/  @P5 IMAD.MOV.U32 R3, RZ, RZ, R11 ;  /* 0x000000ffff035224 */ /* 0x000fe200078e000b */
[----:B------:R-:W-:Y:S02]  /*37390*/  ISETP.NE.AND P5, PT, R10, RZ, PT ;  /* 0x000000ff0a00720c */ /* 0x000fe40003fa5270 */
[----:B------:R-:W-:-:S11]  /*373a0*/  SHF.L.U32 R2, R2, 0x2, RZ ;  /* 0x0000000202027819 */ /* 0x000fd600000006ff */
[----:B------:R-:W-:Y:S02]  /*373b0*/  @P5 LOP3.LUT R5, RZ, R5, RZ, 0x33, !PT ;  /* 0x00000005ff055212 */ /* 0x000fe400078e33ff */
[----:B------:R-:W-:-:S03]  /*373c0*/  @P5 LOP3.LUT R2, RZ, R2, RZ, 0x33, !PT ;  /* 0x00000002ff025212 */ /* 0x000fc600078e33ff */
[----:B------:R-:W-:Y:S02]  /*373d0*/  IMAD.MOV.U32 R11, RZ, RZ, R5 ;  /* 0x000000ffff0b7224 */ /* 0x000fe400078e0005 */
[----:B------:R-:W-:-:S06]  /*373e0*/  IMAD.MOV.U32 R10, RZ, RZ, R2 ;  /* 0x000000ffff0a7224 */ /* 0x000fcc00078e0002 */
[----:B------:R-:W0:Y:S02]  /*373f0*/  I2F.F64.S64 R10, R10 ;  /* 0x0000000a000a7312 */ /* 0x000e240000301c00 */
[----:B0-----:R-:W0:Y:S01]  /*37400*/  DMUL R10, R10, c[0x2][0x80] ;  /* 0x008020000a0a7a28 */ /* 0x001e220000000000 */
[----:B------:R-:W-:-:S09]  /*37410*/  @P5 LOP3.LUT R0, R0, 0x80000000, RZ, 0x3c, !PT ;  /* 0x8000000000005812 */ /* 0x000fd200078e3cff */
[----:B0-----:R-:W0:Y:S01]  /*37420*/  F2F.F32.F64 R10, R10 ;  /* 0x0000000a000a7310 */ /* 0x001e220000301000 */
[----:B------:R-:W-:-:S04]  /*37430*/  ISETP.NE.AND P5, PT, R0, RZ, PT ;  /* 0x000000ff0000720c */ /* 0x000fc80003fa5270 */
[----:B0-----:R-:W-:Y:S01]  /*37440*/  FSEL R2, R10, -R10, !P5 ;  /* 0x8000000a0a027208 */ /* 0x001fe20006800000 */
[----:B------:R-:W-:Y:S05]  /*37450*/  BRA `(.L_x_72) ;  /* 0x0000002000007947 */ /* 0x000fea0003800000 */
.L_x_73:
[----:B------:R-:W-:Y:S01]  /*37460*/  FMUL R2, RZ, R0 ;  /* 0x00000000ff027220 */ /* 0x000fe20000400000 */
[----:B------:R-:W-:Y:S02]  /*37470*/  MOV R3, RZ ;  /* 0x000000ff00037202 */ /* 0x000fe40000000f00 */
.L_x_72:
[----:B------:R-:W-:Y:S05]  /*37480*/  BSYNC B1 ;  /* 0x0000000000017941 */ /* 0x000fea0003800000 */
.L_x_71:
[----:B------:R-:W-:Y:S01]  /*37490*/  IADD3 R10, R3, 0x1, RZ ;  /* 0x00000001030a7810 */ /* 0x000fe20007ffe0ff */
[----:B------:R-:W-:Y:S01]  /*374a0*/  IMAD.MOV.U32 R12, RZ, RZ, 0x3c0885e4 ;  /* 0x3c0885e4ff0c7424 */ /* 0x000fe200078e00ff */
[----:B------:R-:W-:Y:S01]  /*374b0*/  FMUL R5, R2, R2 ;  /* 0x0000000202057220 */ /* 0x000fe20000400000 */
[----:B------:R-:W-:Y:S01]  /*374c0*/  IMAD.MOV.U32 R11, RZ, RZ, 0x3e2aaaa8 ;  /* 0x3e2aaaa8ff0b7424 */ /* 0x000fe200078e00ff */
[----:B------:R-:W-:Y:S01]  /*374d0*/  LOP3.LUT P5, RZ, R10, 0x1, RZ, 0xc0, !PT ;  /* 0x000000010aff7812 */ /* 0x000fe200078ac0ff */
[----:B------:R-:W-:-:S03]  /*374e0*/  IMAD.MOV.U32 R3, RZ, RZ, -0x46b2bead ;  /* 0xb94d4153ff037424 */ /* 0x000fc600078e00ff */
[----:B------:R-:W-:Y:S02]  /*374f0*/  FSEL R12, R12, 0.041666727513074874878, !P5 ;  /* 0x3d2aaabb0c0c7808 */ /* 0x000fe40006800000 */
[----:B------:R-:W-:-:S07]  /*37500*/  FSEL R11, -R11, -0.4999999701976776123, !P5 ;  /* 0xbeffffff0b0b7808 */ /* 0x000fce0006800100 */
[----:B------:R-:W-:-:S05]  /*37510*/  @P5 MOV R0, 0x37cbac00 ;  /* 0x37cbac0000005802 */ /* 0x000fca0000000f00 */
[C---:B------:R-:W-:Y:S01]  /*37520*/  @P5 FFMA R3, R5.reuse, R0, -0.0013887860113754868507 ;  /* 0xbab607ed05035423 */ /* 0x040fe20000000000 */
[----:B------:R-:W-:Y:S02]  /*37530*/  FSEL R0, R2, 1, !P5 ;  /* 0x3f80000002007808 */ /* 0x000fe40006800000 */
[----:B------:R-:W-:Y:S01]  /*37540*/  LOP3.LUT P5, RZ, R10, 0x2, RZ, 0xc0, !PT ;  /* 0x000000020aff7812 */ /* 0x000fe200078ac0ff */
[C---:B------:R-:W-:Y:S02]  /*37550*/  FFMA R3, R5.reuse, R3, R12 ;  /* 0x0000000305037223 */ /* 0x040fe4000000000c */
[----:B------:R-:W-:Y:S02]  /*37560*/  FFMA R2, R0, R5, RZ ;  /* 0x0000000500027223 */ /* 0x000fe400000000ff */
[----:B------:R-:W-:-:S04]  /*37570*/  FFMA R5, R5, R3, R11 ;  /* 0x0000000305057223 */ /* 0x000fc8000000000b */
[----:B------:R-:W-:Y:S01]  /*37580*/  FFMA R0, R5, R2, R0 ;  /* 0x0000000205007223 */ /* 0x000fe20000000000 */
[----:B------:R-:W-:-:S03]  /*37590*/  MOV R2, 0x375c0 ;  /* 0x000375c000027802 */ /* 0x000fc60000000f00 */
[----:B------:R-:W-:Y:S02]  /*375a0*/  @P5 FFMA R0, R0, -1, RZ ;  /* 0xbf80000000005823 */ /* 0x000fe400000000ff */
[----:B------:R-:W-:Y:S05]  /*375b0*/  CALL.REL.NOINC `($eval_multi_expr_kernel$_Z9clamp_valf) ;  /* 0x0000214000007944 */ /* 0x000fea0003c00000 */
[----:B------:R-:W-:Y:S05]  /*375c0*/  BRA `(.L_x_65) ;  /* 0x00000e1000007947 */ /* 0x000fea0003800000 */
.L_x_139:
        /* <DEDUP_REMOVED lines=12> */
[----:B------:R-:W-:Y:S01]  /*37690*/  IMAD.SHL.U32 R10, R0, 0x100, RZ ;  /* 0x00000100000a7824 */ /* 0x000fe200078e00ff */
[----:B------:R-:W-:Y:S01]  /*376a0*/  UMOV UR4, URZ ;  /* 0x0000003f00047c82 */ /* 0x000fe20008000000 */
[----:B------:R-:W-:Y:S01]  /*376b0*/  IMAD.MOV.U32 R5, RZ, RZ, RZ ;  /* 0x000000ffff057224 */ /* 0x000fe200078e00ff */
[----:B------:R-:W-:Y:S01]  /*376c0*/  LOP3.LUT R12, R2, 0xff, RZ, 0xc0, !PT ;  /* 0x000000ff020c7812 */ /* 0x000fe200078ec0ff */
[----:B------:R-:W-:Y:S01]  /*376d0*/  IMAD.MOV.U32 R3, RZ, RZ, R1 ;  /* 0x000000ffff037224 */ /* 0x000fe200078e0001 */
[----:B------:R-:W-:Y:S01]  /*376e0*/  MOV R2, RZ ;  /* 0x000000ff00027202 */ /* 0x000fe20000000f00 */
[----:B------:R-:W-:Y:S01]  /*376f0*/  ULDC.64 UR10, c[0x4][0xe8] ;  /* 0x01003a00000a7ab9 */ /* 0x000fe20000000a00 */
[----:B------:R-:W-:Y:S02]  /*37700*/  IADD3 R12, R12, -0x80, RZ ;  /* 0xffffff800c0c7810 */ /* 0x000fe40007ffe0ff */
[----:B------:R-:W-:-:S02]  /*37710*/  LOP3.LUT R10, R10, 0x80000000, RZ, 0xfc, !PT ;  /* 0x800000000a0a7812 */ /* 0x000fc400078efcff */
[----:B------:R-:W-:Y:S02]  /*37720*/  SHF.R.U32.HI R24, RZ, 0x5, R12 ;  /* 0x00000005ff187819 */ /* 0x000fe4000001160c */
.L_x_78:
[----:B------:R-:W-:Y:S01]  /*37730*/  MOV R22, UR10 ;  /* 0x0000000a00167c02 */ /* 0x000fe20008000f00 */
        /* <DEDUP_REMOVED lines=15> */
[----:B------:R-:W-:-:S04]  /*37830*/  IADD3 R24, -R24, 0x6, RZ ;  /* 0x0000000618187810 */ /* 0x000fc80007ffe1ff */
[----:B------:R-:W-:-:S05]  /*37840*/  LEA R24, R24, R1, 0x2 ;  /* 0x0000000118187211 */ /* 0x000fca00078e10ff */
[----:B------:R-:W-:Y:S01]  /*37850*/  @P5 IMAD R3, R3, 0x4, R1 ;  /* 0x0000000403035824 */ /* 0x000fe200078e0201 */
[----:B0-----:R-:W2:Y:S04]  /*37860*/  LDL R2, [R24+-0x4] ;  /* 0xfffffc0018027983 */ /* 0x001ea80000100800 */
[----:B------:R0:W3:Y:S04]  /*37870*/  @P5 LDL R10, [R3] ;  /* 0x00000000030a5983 */ /* 0x0000e80000100800 */
[----:B0-----:R-:W4:Y:S01]  /*37880*/  LDL R3, [R24] ;  /* 0x0000000018037983 */ /* 0x001f220000100800 */
[----:B------:R-:W-:-:S04]  /*37890*/  @P5 IADD3 R11, -R5, 0x20, RZ ;  /* 0x00000020050b5810 */ /* 0x000fc80007ffe1ff */
[-C--:B---3--:R-:W-:Y:S02]  /*378a0*/  @P5 SHF.R.U32.HI R12, RZ, R11.reuse, R10 ;  /* 0x0000000bff0c5219 */ /* 0x088fe4000001160a */
[----:B--2---:R-:W-:Y:S02]  /*378b0*/  @P5 SHF.R.U32.HI R11, RZ, R11, R2 ;  /* 0x0000000bff0b5219 */ /* 0x004fe40000011602 */
[-C--:B----4-:R-:W-:Y:S02]  /*378c0*/  @P5 SHF.L.U32 R10, R3, R5.reuse, RZ ;  /* 0x00000005030a5219 */ /* 0x090fe400000006ff */
[----:B------:R-:W-:-:S03]  /*378d0*/  @P5 SHF.L.U32 R5, R2, R5, RZ ;  /* 0x0000000502055219 */ /* 0x000fc600000006ff */
[----:B------:R-:W-:Y:S02]  /*378e0*/  @P5 IMAD.IADD R3, R11, 0x1, R10 ;  /* 0x000000010b035824 */ /* 0x000fe400078e020a */
[----:B------:R-:W-:Y:S01]  /*378f0*/  @P5 IMAD.IADD R2, R12, 0x1, R5 ;  /* 0x000000010c025824 */ /* 0x000fe200078e0205 */
[----:B------:R-:W-:-:S04]  /*37900*/  LOP3.LUT P5, R0, R0, 0x80000000, RZ, 0xc0, !PT ;  /* 0x8000000000007812 */ /* 0x000fc800078ac0ff */
[----:B------:R-:W-:-:S04]  /*37910*/  SHF.L.U32.HI R5, R2, 0x2, R3 ;  /* 0x0000000202057819 */ /* 0x000fc80000010603 */
[----:B------:R-:W-:-:S04]  /*37920*/  SHF.R.U32.HI R10, RZ, 0x1f, R5 ;  /* 0x0000001fff0a7819 */ /* 0x000fc80000011605 */
[----:B------:R-:W-:-:S04]  /*37930*/  LEA.HI R3, R3, R10, RZ, 0x2 ;  /* 0x0000000a03037211 */ /* 0x000fc800078f10ff */
[----:B------:R-:W-:-:S05]  /*37940*/  IADD3 R11, -R3, RZ, RZ ;  /* 0x000000ff030b7210 */ /* 0x000fca0007ffe1ff */
[----:B------:R-:W-:Y:S01]  /*37950*/  @P5 IMAD.MOV.U32 R3, RZ, RZ, R11 ;  /* 0x000000ffff035224 */ /* 0x000fe200078e000b */
[----:B------:R-:W-:Y:S01]  /*37960*/  ISETP.NE.AND P5, PT, R10, RZ, PT ;  /* 0x000000ff0a00720c */ /* 0x000fe20003fa5270 */
[----:B------:R-:W-:-:S12]  /*37970*/  IMAD.SHL.U32 R2, R2, 0x4, RZ ;  /* 0x0000000402027824 */ /* 0x000fd800078e00ff */
[----:B------:R-:W-:Y:S02]  /*37980*/  @P5 LOP3.LUT R5, RZ, R5, RZ, 0x33, !PT ;  /* 0x00000005ff055212 */ /* 0x000fe400078e33ff */
[----:B------:R-:W-:-:S03]  /*37990*/  @P5 LOP3.LUT R2, RZ, R2, RZ, 0x33, !PT ;  /* 0x00000002ff025212 */ /* 0x000fc600078e33ff */
[----:B------:R-:W-:Y:S01]  /*379a0*/  IMAD.MOV.U32 R11, RZ, RZ, R5 ;  /* 0x000000ffff0b7224 */ /* 0x000fe200078e0005 */
[----:B------:R-:W-:-:S06]  /*379b0*/  MOV R10, R2 ;  /* 0x00000002000a7202 */ /* 0x000fcc0000000f00 */
[----:B------:R-:W0:Y:S02]  /*379c0*/  I2F.F64.S64 R10, R10 ;  /* 0x0000000a000a7312 */ /* 0x000e240000301c00 */
[----:B0-----:R-:W0:Y:S01]  /*379d0*/  DMUL R10, R10, c[0x2][0x80] ;  /* 0x008020000a0a7a28 */ /* 0x001e220000000000 */
[----:B------:R-:W-:-:S09]  /*379e0*/  @P5 LOP3.LUT R0, R0, 0x80000000, RZ, 0x3c, !PT ;  /* 0x8000000000005812 */ /* 0x000fd200078e3cff */
[----:B0-----:R-:W0:Y:S01]  /*379f0*/  F2F.F32.F64 R10, R10 ;  /* 0x0000000a000a7310 */ /* 0x001e220000301000 */
[----:B------:R-:W-:-:S04]  /*37a00*/  ISETP.NE.AND P5, PT, R0, RZ, PT ;  /* 0x000000ff0000720c */ /* 0x000fc80003fa5270 */
[----:B0-----:R-:W-:Y:S01]  /*37a10*/  FSEL R2, R10, -R10, !P5 ;  /* 0x8000000a0a027208 */ /* 0x001fe20006800000 */
[----:B------:R-:W-:Y:S05]  /*37a20*/  BRA `(.L_x_76) ;  /* 0x0000002000007947 */ /* 0x000fea0003800000 */
.L_x_77:
[----:B------:R-:W-:Y:S01]  /*37a30*/  FMUL R2, RZ, R0 ;  /* 0x00000000ff027220 */ /* 0x000fe20000400000 */
[----:B------:R-:W-:Y:S02]  /*37a40*/  IMAD.MOV.U32 R3, RZ, RZ, RZ ;  /* 0x000000ffff037224 */ /* 0x000fe400078e00ff */
.L_x_76:
[----:B------:R-:W-:Y:S05]  /*37a50*/  BSYNC B1 ;  /* 0x0000000000017941 */ /* 0x000fea0003800000 */
.L_x_75:
[----:B------:R-:W-:Y:S01]  /*37a60*/  LOP3.LUT P5, RZ, R3, 0x1, RZ, 0xc0, !PT ;  /* 0x0000000103ff7812 */ /* 0x000fe200078ac0ff */
[----:B------:R-:W-:Y:S01]  /*37a70*/  IMAD.MOV.U32 R11, RZ, RZ, 0x3c0885e4 ;  /* 0x3c0885e4ff0b7424 */ /* 0x000fe200078e00ff */
[----:B------:R-:W-:Y:S01]  /*37a80*/  FMUL R10, R2, R2 ;  /* 0x00000002020a7220 */ /* 0x000fe20000400000 */
[----:B------:R-:W-:Y:S02]  /*37a90*/  MOV R12, 0x3e2aaaa8 ;  /* 0x3e2aaaa8000c7802 */ /* 0x000fe40000000f00 */
[----:B------:R-:W-:Y:S02]  /*37aa0*/  MOV R5, 0xb94d4153 ;  /* 0xb94d415300057802 */ /* 0x000fe40000000f00 */
[----:B------:R-:W-:Y:S02]  /*37ab0*/  FSEL R11, R11, 0.041666727513074874878, !P5 ;  /* 0x3d2aaabb0b0b7808 */ /* 0x000fe40006800000 */
[----:B------:R-:W-:-:S04]  /*37ac0*/  FSEL R12, -R12, -0.4999999701976776123, !P5 ;  /* 0xbeffffff0c0c7808 */ /* 0x000fc80006800100 */
[----:B------:R-:W-:-:S04]  /*37ad0*/  @P5 IMAD.MOV.U32 R0, RZ, RZ, 0x37cbac00 ;  /* 0x37cbac00ff005424 */ /* 0x000fc800078e00ff */
[----:B------:R-:W-:Y:S01]  /*37ae0*/  @P5 FFMA R5, R10, R0, -0.0013887860113754868507 ;  /* 0xbab607ed0a055423 */ /* 0x000fe20000000000 */
[----:B------:R-:W-:Y:S02]  /*37af0*/  FSEL R0, R2, 1, !P5 ;  /* 0x3f80000002007808 */ /* 0x000fe40006800000 */
[----:B------:R-:W-:Y:S01]  /*37b00*/  LOP3.LUT P5, RZ, R3, 0x2, RZ, 0xc0, !PT ;  /* 0x0000000203ff7812 */ /* 0x000fe200078ac0ff */
[----:B------:R-:W-:Y:S02]  /*37b10*/  FFMA R5, R10, R5, R11 ;  /* 0x000000050a057223 */ /* 0x000fe4000000000b */
[----:B------:R-:W-:Y:S02]  /*37b20*/  FFMA R2, R0, R10, RZ ;  /* 0x0000000a00027223 */ /* 0x000fe400000000ff */
[----:B------:R-:W-:-:S04]  /*37b30*/  FFMA R10, R10, R5, R12 ;  /* 0x000000050a0a7223 */ /* 0x000fc8000000000c */
[----:B------:R-:W-:Y:S01]  /*37b40*/  FFMA R0, R10, R2, R0 ;  /* 0x000000020a007223 */ /* 0x000fe20000000000 */
[----:B------:R-:W-:-:S03]  /*37b50*/  MOV R2, 0x37b80 ;  /* 0x00037b8000027802 */ /* 0x000fc60000000f00 */
[----:B------:R-:W-:Y:S02]  /*37b60*/  @P5 FFMA R0, R0, -1, RZ ;  /* 0xbf80000000005823 */ /* 0x000fe400000000ff */
[----:B------:R-:W-:Y:S05]  /*37b70*/  CALL.REL.NOINC `($eval_multi_expr_kernel$_Z9clamp_valf) ;  /* 0x00001b8000007944 */ /* 0x000fea0003c00000 */
[----:B------:R-:W-:Y:S05]  /*37b80*/  BRA `(.L_x_65) ;  /* 0x0000085000007947 */ /* 0x000fea0003800000 */
.L_x_70:
[----:B------:R-:W-:-:S04]  /*37b90*/  IADD3 R10, R10, -0xc, RZ ;  /* 0xfffffff40a0a7810 */ /* 0x000fc80007ffe0ff */
[----:B------:R-:W-:-:S05]  /*37ba0*/  IMNMX.U32 R2, R10, 0x2, PT ;  /* 0x000000020a027817 */ /* 0x000fca0003800000 */
[----:B------:R-:W-:-:S06]  /*37bb0*/  IMAD.SHL.U32 R2, R2, 0x4, RZ ;  /* 0x0000000402027824 */ /* 0x000fcc00078e00ff */
[----:B------:R-:W0:Y:S02]  /*37bc0*/  LDC R2, c[0x2][R2+0x70] ;  /* 0x00801c0002027b82 */ /* 0x000e240000000800 */
[----:B0-----:R-:W-:-:S04]  /*37bd0*/  SHF.R.S32.HI R3, RZ, 0x1f, R2 ;  /* 0x0000001fff037819 */ /* 0x001fc80000011402 */
.L_x_142:
[----:B------:R-:W-:Y:S05]  /*37be0*/  BRX R2 -0x37bf0                                                         (*"BRANCH_TARGETS .L_x_143,.L_x_144,.L_x_65"*) ;  /* 0xfffc841002007949 */ /* 0x000fea000383ffff */
.L_x_144:
[----:B------:R-:W-:Y:S01]  /*37bf0*/  FSETP.GE.AND P5, PT, |R0|, 1, PT ;  /* 0x3f8000000000780b */ /* 0x000fe20003fa6200 */
[----:B------:R-:W-:-:S12]  /*37c00*/  BSSY B1, `(.L_x_79) ;  /* 0x0000021000017945 */ /* 0x000fd80003800000 */
[----:B------:R-:W-:Y:S05]  /*37c10*/  @!P5 BRA `(.L_x_80) ;  /* 0x000001800000d947 */ /* 0x000fea0003800000 */
[----:B------:R-:W-:Y:S01]  /*37c20*/  FMUL R2, |R0|, 1.4426950216293334961 ;  /* 0x3fb8aa3b00027820 */ /* 0x000fe20000400200 */
[----:B------:R-:W-:-:S05]  /*37c30*/  MOV R5, 0x4a000000 ;  /* 0x4a00000000057802 */ /* 0x000fca0000000f00 */
[----:B------:R-:W0:Y:S02]  /*37c40*/  FRND.TRUNC R2, R2 ;  /* 0x0000000200027307 */ /* 0x000e24000020d000 */
[C---:B0-----:R-:W-:Y:S02]  /*37c50*/  FSETP.GT.AND P5, PT, |R2|.reuse, 126, PT ;  /* 0x42fc00000200780b */ /* 0x041fe40003fa4200 */
[----:B------:R-:W-:-:S11]  /*37c60*/  LOP3.LUT R3, R2, 0x80000000, RZ, 0xc0, !PT ;  /* 0x8000000002037812 */ /* 0x000fd600078ec0ff */
[----:B------:R-:W-:-:S05]  /*37c70*/  @P5 LOP3.LUT R2, R3, 0x42fc0000, RZ, 0xfc, !PT ;  /* 0x42fc000003025812 */ /* 0x000fca00078efcff */
[----:B------:R-:W-:-:S04]  /*37c80*/  FFMA R3, R2, -0.69314718246459960938, |R0| ;  /* 0xbf31721802037823 */ /* 0x000fc80000000400 */
[C---:B------:R-:W-:Y:S01]  /*37c90*/  FFMA R3, R2.reuse, 1.9046542121259335545e-09, R3 ;  /* 0x3102e30802037823 */ /* 0x040fe20000000003 */
[----:B------:R-:W-:-:S03]  /*37ca0*/  FADD R2, R2, 12583037 ;  /* 0x4b40007d02027421 */ /* 0x000fc60000000000 */
[----:B------:R-:W-:Y:S01]  /*37cb0*/  FMUL R3, R3, 1.4426950216293334961 ;  /* 0x3fb8aa3b03037820 */ /* 0x000fe20000400000 */
[----:B------:R-:W-:-:S05]  /*37cc0*/  IMAD.SHL.U32 R2, R2, 0x800000, RZ ;  /* 0x0080000002027824 */ /* 0x000fca00078e00ff */
[----:B------:R-:W0:Y:S02]  /*37cd0*/  MUFU.EX2 R3, R3 ;  /* 0x0000000300037308 */ /* 0x000e240000000800 */
[----:B0-----:R-:W-:-:S04]  /*37ce0*/  FMUL R2, R2, R3 ;  /* 0x0000000302027220 */ /* 0x001fc80000400000 */
[C---:B------:R-:W-:Y:S01]  /*37cf0*/  FMUL R3, R2.reuse, 16777216 ;  /* 0x4b80000002037820 */ /* 0x040fe20000400000 */
[----:B------:R-:W-:-:S04]  /*37d00*/  FSETP.GEU.AND P5, PT, |R2|, 1.175494350822287508e-38, PT ;  /* 0x008000000200780b */ /* 0x000fc80003fae200 */
[----:B------:R-:W-:Y:S02]  /*37d10*/  FSEL R3, R3, R2, !P5 ;  /* 0x0000000203037208 */ /* 0x000fe40006800000 */
[----:B------:R-:W-:Y:S02]  /*37d20*/  FSEL R5, R5, 0.125, !P5 ;  /* 0x3e00000005057808 */ /* 0x000fe40006800000 */
[----:B------:R-:W-:Y:S02]  /*37d30*/  FSETP.GE.AND P5, PT, |R0|, 90, PT ;  /* 0x42b400000000780b */ /* 0x000fe40003fa6200 */
[----:B------:R-:W0:Y:S02]  /*37d40*/  MUFU.RCP R3, R3 ;  /* 0x0000000300037308 */ /* 0x000e240000001000 */
[----:B0-----:R-:W-:-:S04]  /*37d50*/  FMUL R3, R3, R5 ;  /* 0x0000000503037220 */ /* 0x001fc80000400000 */
[----:B------:R-:W-:-:S05]  /*37d60*/  FFMA R2, R2, 2, -R3 ;  /* 0x4000000002027823 */ /* 0x000fca0000000803 */
[----:B------:R-:W-:-:S04]  /*37d70*/  FSEL R2, R2, +INF , !P5 ;  /* 0x7f80000002027808 */ /* 0x000fc80006800000 */
[----:B------:R-:W-:Y:S01]  /*37d80*/  LOP3.LUT R0, R2, 0x80000000, R0, 0xf8, !PT ;  /* 0x8000000002007812 */ /* 0x000fe200078ef800 */
[----:B------:R-:W-:Y:S05]  /*37d90*/  BRA `(.L_x_81) ;  /* 0x0000007000007947 */ /* 0x000fea0003800000 */
.L_x_80:
[----:B------:R-:W-:Y:S01]  /*37da0*/  IMAD.MOV.U32 R3, RZ, RZ, 0x363d0ada ;  /* 0x363d0adaff037424 */ /* 0x000fe200078e00ff */
[----:B------:R-:W-:-:S04]  /*37db0*/  FMUL R2, R0, R0 ;  /* 0x0000000000027220 */ /* 0x000fc80000400000 */
[----:B------:R-:W-:-:S04]  /*37dc0*/  FFMA R3, R2, R3, 0.00019836159481201320887 ;  /* 0x394fff4902037423 */ /* 0x000fc80000000003 */
[----:B------:R-:W-:-:S04]  /*37dd0*/  FFMA R3, R2, R3, 0.0083333496004343032837 ;  /* 0x3c08889a02037423 */ /* 0x000fc80000000003 */
[----:B------:R-:W-:-:S04]  /*37de0*/  FFMA R3, R2, R3, 0.16666667163372039795 ;  /* 0x3e2aaaab02037423 */ /* 0x000fc80000000003 */
[----:B------:R-:W-:-:S04]  /*37df0*/  FMUL R2, R2, R3 ;  /* 0x0000000302027220 */ /* 0x000fc80000400000 */
[----:B------:R-:W-:Y:S02]  /*37e00*/  FFMA R0, R0, R2, R0 ;  /* 0x0000000200007223 */ /* 0x000fe40000000000 */
.L_x_81:
[----:B------:R-:W-:Y:S05]  /*37e10*/  BSYNC B1 ;  /* 0x0000000000017941 */ /* 0x000fea0003800000 */
.L_x_79:
[----:B------:R-:W-:Y:S02]  /*37e20*/  MOV R2, 0x37e40 ;  /* 0x00037e4000027802 */ /* 0x000fe40000000f00 */
[----:B------:R-:W-:Y:S05]  /*37e30*/  CALL.REL.NOINC `($eval_multi_expr_kernel$_Z9clamp_valf) ;  /* 0x000018c000007944 */ /* 0x000fea0003c00000 */
[----:B------:R-:W-:Y:S05]  /*37e40*/  BRA `(.L_x_65) ;  /* 0x0000059000007947 */ /* 0x000fea0003800000 */
.L_x_143:
        /* <DEDUP_REMOVED lines=22> */
.L_x_85:
        /* <DEDUP_REMOVED lines=48> */
.L_x_84:
[----:B------:R-:W-:Y:S01]  /*382b0*/  FMUL R2, RZ, R0 ;  /* 0x00000000ff027220 */ /* 0x000fe20000400000 */
[----:B------:R-:W-:Y:S02]  /*382c0*/  IMAD.MOV.U32 R3, RZ, RZ, RZ ;  /* 0x000000ffff037224 */ /* 0x000fe400078e00ff */
.L_x_83:
[----:B------:R-:W-:Y:S05]  /*382d0*/  BSYNC B1 ;  /* 0x0000000000017941 */ /* 0x000fea0003800000 */
.L_x_82:
[----:B------:R-:W-:Y:S01]  /*382e0*/  MOV R0, R2 ;  /* 0x0000000200007202 */ /* 0x000fe20000000f00 */
[----:B------:R-:W-:Y:S01]  /*382f0*/  IMAD.MOV.U32 R5, RZ, RZ, 0x3c190000 ;  /* 0x3c190000ff057424 */ /* 0x000fe200078e00ff */
[----:B------:R-:W-:Y:S02]  /*38300*/  LOP3.LUT R3, R3, 0x1, RZ, 0xc0, !PT ;  /* 0x0000000103037812 */ /* 0x000fe400078ec0ff */
[C---:B------:R-:W-:Y:S01]  /*38310*/  FSETP.NEU.AND P5, PT, |R0|.reuse, 0.00049096695147454738617, PT ;  /* 0x3a00b43c0000780b */ /* 0x040fe20003fad200 */
[----:B------:R-:W-:-:S04]  /*38320*/  FMUL R2, R0, R0 ;  /* 0x0000000000027220 */ /* 0x000fc80000400000 */
[C---:B------:R-:W-:Y:S01]  /*38330*/  FFMA R5, R2.reuse, R5, 0.003265380859375 ;  /* 0x3b56000002057423 */ /* 0x040fe20000000005 */
[----:B------:R-:W-:-:S03]  /*38340*/  FMUL R10, R2, R0 ;  /* 0x00000000020a7220 */ /* 0x000fc60000400000 */
[----:B------:R-:W-:-:S04]  /*38350*/  FFMA R5, R2, R5, 0.0242919921875 ;  /* 0x3cc7000002057423 */ /* 0x000fc80000000005 */
[----:B------:R-:W-:-:S04]  /*38360*/  FFMA R5, R2, R5, 0.053466796875 ;  /* 0x3d5b000002057423 */ /* 0x000fc80000000005 */
[----:B------:R-:W-:-:S04]  /*38370*/  FFMA R5, R2, R5, 0.13337790966033935547 ;  /* 0x3e08943802057423 */ /* 0x000fc80000000005 */
[----:B------:R-:W-:-:S04]  /*38380*/  FFMA R2, R2, R5, 0.33333230018615722656 ;  /* 0x3eaaaa8802027423 */ /* 0x000fc80000000005 */
[----:B------:R-:W-:Y:S01]  /*38390*/  @P5 FFMA R0, R2, R10, R0 ;  /* 0x0000000a02005223 */ /* 0x000fe20000000000 */
[----:B------:R-:W-:Y:S02]  /*383a0*/  ISETP.NE.U32.AND P5, PT, R3, 0x1, PT ;  /* 0x000000010300780c */ /* 0x000fe40003fa5070 */
[----:B------:R-:W-:-:S11]  /*383b0*/  MOV R2, 0x383e0 ;  /* 0x000383e000027802 */ /* 0x000fd60000000f00 */
[----:B------:R-:W0:Y:S02]  /*383c0*/  @!P5 MUFU.RCP R0, -R0 ;  /* 0x800000000000d308 */ /* 0x000e240000001000 */
[----:B0-----:R-:W-:Y:S05]  /*383d0*/  CALL.REL.NOINC `($eval_multi_expr_kernel$_Z9clamp_valf) ;  /* 0x0000132000007944 */ /* 0x001fea0003c00000 */
.L_x_65:
[----:B------:R-:W-:Y:S05]  /*383e0*/  BSYNC B0 ;  /* 0x0000000000007941 */ /* 0x000fea0003800000 */
.L_x_63:
[----:B------:R-:W-:Y:S05]  /*383f0*/  BRA `(.L_x_53) ;  /* 0x000011a000007947 */ /* 0x000fea0003800000 */
.L_x_50:
        /* <DEDUP_REMOVED lines=9> */
.L_x_146:
[----:B------:R-:W-:Y:S05]  /*38490*/  BRX R2 -0x384a0                                                         (*"BRANCH_TARGETS .L_x_147,.L_x_148,.L_x_149,.L_x_53"*) ;  /* 0xfffc7b6002007949 */ /* 0x000fea000383ffff */
.L_x_149:
[----:B------:R-:W-:Y:S01]  /*384a0*/  MOV R2, 0x3bbb989d ;  /* 0x3bbb989d00027802 */ /* 0x000fe20000000f00 */
[----:B------:R-:W-:-:S04]  /*384b0*/  IMAD.MOV.U32 R3, RZ, RZ, 0x437c0000 ;  /* 0x437c0000ff037424 */ /* 0x000fc800078e00ff */
[----:B------:R-:W-:-:S04]  /*384c0*/  FFMA.SAT R2, R0, R2, 0.5 ;  /* 0x3f00000000027423 */ /* 0x000fc80000002002 */
[----:B------:R-:W-:-:S04]  /*384d0*/  FFMA.RM R3, R2, R3, 12582913 ;  /* 0x4b40000102037423 */ /* 0x000fc80000004003 */
[----:B------:R-:W-:-:S04]  /*384e0*/  FADD R2, R3, -12583039 ;  /* 0xcb40007f03027421 */ /* 0x000fc80000000000 */
[----:B------:R-:W-:-:S04]  /*384f0*/  FFMA R2, R0, 1.4426950216293334961, -R2 ;  /* 0x3fb8aa3b00027823 */ /* 0x000fc80000000802 */
[----:B------:R-:W-:-:S04]  /*38500*/  FFMA R0, R0, 1.925963033500011079e-08, R2 ;  /* 0x32a5706000007823 */ /* 0x000fc80000000002 */
[----:B------:R0:W1:Y:S02]  /*38510*/  MUFU.EX2 R2, R0 ;  /* 0x0000000000027308 */ /* 0x0000640000000800 */
[----:B0-----:R-:W-:-:S04]  /*38520*/  IMAD.SHL.U32 R0, R3, 0x800000, RZ ;  /* 0x0080000003007824 */ /* 0x001fc800078e00ff */
[----:B-1----:R-:W-:Y:S01]  /*38530*/  FMUL R0, R0, R2 ;  /* 0x0000000200007220 */ /* 0x002fe20000400000 */
[----:B------:R-:W-:Y:S02]  /*38540*/  MOV R2, 0x38560 ;  /* 0x0003856000027802 */ /* 0x000fe40000000f00 */
[----:B------:R-:W-:Y:S05]  /*38550*/  CALL.REL.NOINC `($eval_multi_expr_kernel$_Z9clamp_valf) ;  /* 0x000011a000007944 */ /* 0x000fea0003c00000 */
[----:B------:R-:W-:Y:S05]  /*38560*/  BRA `(.L_x_53) ;  /* 0x0000103000007947 */ /* 0x000fea0003800000 */
.L_x_147:
[----:B------:R-:W-:Y:S01]  /*38570*/  FMUL R2, |R0|, 1.4426950216293334961 ;  /* 0x3fb8aa3b00027820 */ /* 0x000fe20000400200 */
[----:B------:R-:W-:-:S05]  /*38580*/  IMAD.MOV.U32 R5, RZ, RZ, 0x4a000000 ;  /* 0x4a000000ff057424 */ /* 0x000fca00078e00ff */
[----:B------:R-:W0:Y:S02]  /*38590*/  FRND.TRUNC R2, R2 ;  /* 0x0000000200027307 */ /* 0x000e24000020d000 */
[C---:B0-----:R-:W-:Y:S02]  /*385a0*/  FSETP.GT.AND P5, PT, |R2|.reuse, 126, PT ;  /* 0x42fc00000200780b */ /* 0x041fe40003fa4200 */
[----:B------:R-:W-:-:S11]  /*385b0*/  LOP3.LUT R3, R2, 0x80000000, RZ, 0xc0, !PT ;  /* 0x8000000002037812 */ /* 0x000fd600078ec0ff */
[----:B------:R-:W-:-:S05]  /*385c0*/  @P5 LOP3.LUT R2, R3, 0x42fc0000, RZ, 0xfc, !PT ;  /* 0x42fc000003025812 */ /* 0x000fca00078efcff */
[----:B------:R-:W-:-:S04]  /*385d0*/  FFMA R3, R2, -0.69314718246459960938, |R0| ;  /* 0xbf31721802037823 */ /* 0x000fc80000000400 */
[C---:B------:R-:W-:Y:S01]  /*385e0*/  FFMA R3, R2.reuse, 1.9046542121259335545e-09, R3 ;  /* 0x3102e30802037823 */ /* 0x040fe20000000003 */
[----:B------:R-:W-:-:S03]  /*385f0*/  FADD R2, R2, 12583037 ;  /* 0x4b40007d02027421 */ /* 0x000fc60000000000 */
[----:B------:R-:W-:Y:S02]  /*38600*/  FMUL R3, R3, 1.4426950216293334961 ;  /* 0x3fb8aa3b03037820 */ /* 0x000fe40000400000 */
[----:B------:R-:W-:-:S04]  /*38610*/  SHF.L.U32 R2, R2, 0x17, RZ ;  /* 0x0000001702027819 */ /* 0x000fc800000006ff */
        /* <DEDUP_REMOVED lines=9> */
[----:B------:R-:W-:-:S05]  /*386b0*/  FFMA R2, R2, 2, R3 ;  /* 0x4000000002027823 */ /* 0x000fca0000000003 */
[----:B------:R-:W-:Y:S02]  /*386c0*/  FSEL R0, R2, +INF , !P5 ;  /* 0x7f80000002007808 */ /* 0x000fe40006800000 */
[----:B------:R-:W-:Y:S02]  /*386d0*/  MOV R2, 0x386f0 ;  /* 0x000386f000027802 */ /* 0x000fe40000000f00 */
[----:B------:R-:W-:Y:S05]  /*386e0*/  CALL.REL.NOINC `($eval_multi_expr_kernel$_Z9clamp_valf) ;  /* 0x0000101000007944 */ /* 0x000fea0003c00000 */
[----:B------:R-:W-:Y:S05]  /*386f0*/  BRA `(.L_x_53) ;  /* 0x00000ea000007947 */ /* 0x000fea0003800000 */
.L_x_148:
[----:B------:R-:W-:Y:S01]  /*38700*/  FSETP.GE.AND P5, PT, |R0|, 0.60000002384185791016, PT ;  /* 0x3f19999a0000780b */ /* 0x000fe20003fa6200 */
[----:B------:R-:W-:-:S12]  /*38710*/  BSSY B0, `(.L_x_88) ;  /* 0x0000013000007945 */ /* 0x000fd80003800000 */
[----:B------:R-:W-:Y:S05]  /*38720*/  @!P5 BRA `(.L_x_89) ;  /* 0x000000a00000d947 */ /* 0x000fea0003800000 */
[C---:B------:R-:W-:Y:S01]  /*38730*/  FMUL R2, |R0|.reuse, 2.8853900432586669922 ;  /* 0x4038aa3b00027820 */ /* 0x040fe20000400200 */
[----:B------:R-:W-:Y:S01]  /*38740*/  IMAD.MOV.U32 R3, RZ, RZ, 0x3f800000 ;  /* 0x3f800000ff037424 */ /* 0x000fe200078e00ff */
[----:B------:R-:W-:-:S04]  /*38750*/  FSETP.GE.AND P5, PT, |R0|, 9.010913848876953125, PT ;  /* 0x41102cb40000780b */ /* 0x000fc80003fa6200 */
[----:B------:R-:W0:Y:S02]  /*38760*/  MUFU.EX2 R2, R2 ;  /* 0x0000000200027308 */ /* 0x000e240000000800 */
[----:B0-----:R-:W-:-:S06]  /*38770*/  FADD R2, R2, 1 ;  /* 0x3f80000002027421 */ /* 0x001fcc0000000000 */
[----:B------:R-:W0:Y:S02]  /*38780*/  MUFU.RCP R2, R2 ;  /* 0x0000000200027308 */ /* 0x000e240000001000 */
[----:B0-----:R-:W-:-:S05]  /*38790*/  FFMA R2, R2, -2, R3 ;  /* 0xc000000002027823 */ /* 0x001fca0000000003 */
[----:B------:R-:W-:-:S04]  /*387a0*/  FSEL R2, R2, 1, !P5 ;  /* 0x3f80000002027808 */ /* 0x000fc80006800000 */
[----:B------:R-:W-:Y:S01]  /*387b0*/  LOP3.LUT R0, R2, 0x80000000, R0, 0xf8, !PT ;  /* 0x8000000002007812 */ /* 0x000fe200078ef800 */
[----:B------:R-:W-:Y:S05]  /*387c0*/  BRA `(.L_x_90) ;  /* 0x0000007000007947 */ /* 0x000fea0003800000 */
.L_x_89:
[----:B------:R-:W-:Y:S01]  /*387d0*/  MOV R3, 0x3c80f082 ;  /* 0x3c80f08200037802 */ /* 0x000fe20000000f00 */
[----:B------:R-:W-:-:S04]  /*387e0*/  FMUL R2, R0, R0 ;  /* 0x0000000000027220 */ /* 0x000fc80000400000 */
[----:B------:R-:W-:-:S04]  /*387f0*/  FFMA R3, R2, R3, -0.052303962409496307373 ;  /* 0xbd563cae02037423 */ /* 0x000fc80000000003 */
[----:B------:R-:W-:-:S04]  /*38800*/  FFMA R3, R2, R3, 0.1331529766321182251 ;  /* 0x3e08594102037423 */ /* 0x000fc80000000003 */
[----:B------:R-:W-:-:S04]  /*38810*/  FFMA R3, R2, R3, -0.33332768082618713379 ;  /* 0xbeaaa9ed02037423 */ /* 0x000fc80000000003 */
[----:B------:R-:W-:-:S04]  /*38820*/  FFMA R2, R2, R3, RZ ;  /* 0x0000000302027223 */ /* 0x000fc800000000ff */
[----:B------:R-:W-:Y:S02]  /*38830*/  FFMA R0, R0, R2, R0 ;  /* 0x0000000200007223 */ /* 0x000fe40000000000 */
.L_x_90:
[----:B------:R-:W-:Y:S05]  /*38840*/  BSYNC B0 ;  /* 0x0000000000007941 */ /* 0x000fea0003800000 */
.L_x_88:
[----:B------:R-:W-:Y:S02]  /*38850*/  MOV R2, 0x38870 ;  /* 0x0003887000027802 */ /* 0x000fe40000000f00 */
[----:B------:R-:W-:Y:S05]  /*38860*/  CALL.REL.NOINC `($eval_multi_expr_kernel$_Z9clamp_valf) ;  /* 0x00000e9000007944 */ /* 0x000fea0003c00000 */
[----:B------:R-:W-:Y:S05]  /*38870*/  BRA `(.L_x_53) ;  /* 0x00000d2000007947 */ /* 0x000fea0003800000 */
.L_x_87:
[----:B------:R-:W-:-:S13]  /*38880*/  ISETP.GT.AND P5, PT, R10, 0x12, PT ;  /* 0x000000120a00780c */ /* 0x000fda0003fa4270 */
[----:B------:R-:W-:Y:S05]  /*38890*/  @P5 BRA `(.L_x_91) ;  /* 0x000002b000005947 */ /* 0x000fea0003800000 */
[----:B------:R-:W-:-:S04]  /*388a0*/  IADD3 R10, R10, -0x11, RZ ;  /* 0xffffffef0a0a7810 */ /* 0x000fc80007ffe0ff */
[----:B------:R-:W-:-:S05]  /*388b0*/  IMNMX.U32 R2, R10, 0x2, PT ;  /* 0x000000020a027817 */ /* 0x000fca0003800000 */
[----:B------:R-:W-:-:S06]  /*388c0*/  IMAD.SHL.U32 R2, R2, 0x4, RZ ;  /* 0x0000000402027824 */ /* 0x000fcc00078e00ff */
[----:B------:R-:W0:Y:S02]  /*388d0*/  LDC R2, c[0x2][R2] ;  /* 0x0080000002027b82 */ /* 0x000e240000000800 */
[----:B0-----:R-:W-:-:S04]  /*388e0*/  SHF.R.S32.HI R3, RZ, 0x1f, R2 ;  /* 0x0000001fff037819 */ /* 0x001fc80000011402 */
.L_x_151:
[----:B------:R-:W-:Y:S05]  /*388f0*/  BRX R2 -0x38900                                                         (*"BRANCH_TARGETS .L_x_152,.L_x_153,.L_x_53"*) ;  /* 0xfffc770002007949 */ /* 0x000fea000383ffff */
.L_x_153:
[----:B------:R-:W-:Y:S01]  /*38900*/  BSSY B0, `(.L_x_92) ;  /* 0x0000003000007945 */ /* 0x000fe20003800000 */
[----:B------:R-:W-:Y:S02]  /*38910*/  MOV R24, 0x38930 ;  /* 0x0003893000187802 */ /* 0x000fe40000000f00 */
[----:B------:R-:W-:Y:S05]  /*38920*/  CALL.REL.NOINC `($eval_multi_expr_kernel$_Z8safe_invf) ;  /* 0x00000ca000007944 */ /* 0x000fea0003c00000 */
[----:B------:R-:W-:Y:S05]  /*38930*/  BSYNC B0 ;  /* 0x0000000000007941 */ /* 0x000fea0003800000 */
.L_x_92:
[----:B------:R-:W-:Y:S02]  /*38940*/  MOV R2, 0x38960 ;  /* 0x0003896000027802 */ /* 0x000fe40000000f00 */
[----:B------:R-:W-:Y:S05]  /*38950*/  CALL.REL.NOINC `($eval_multi_expr_kernel$_Z9clamp_valf) ;  /* 0x00000da000007944 */ /* 0x000fea0003c00000 */
[----:B------:R-:W-:Y:S05]  /*38960*/  BRA `(.L_x_53) ;  /* 0x00000c3000007947 */ /* 0x000fea0003800000 */
.L_x_152:
[C---:B------:R-:W-:Y:S01]  /*38970*/  FMUL R2, R0.reuse, 8388608 ;  /* 0x4b00000000027820 */ /* 0x040fe20000400000 */
[----:B------:R-:W-:Y:S02]  /*38980*/  FSETP.GEU.AND P5, PT, R0, 1.175494350822287508e-38, PT ;  /* 0x008000000000780b */ /* 0x000fe40003fae000 */
[----:B------:R-:W-:Y:S02]  /*38990*/  MOV R5, 0x3e055027 ;  /* 0x3e05502700057802 */ /* 0x000fe40000000f00 */
[----:B------:R-:W-:Y:S02]  /*389a0*/  FSEL R0, R2, R0, !P5 ;  /* 0x0000000002007208 */ /* 0x000fe40006800000 */
[----:B------:R-:W-:Y:S02]  /*389b0*/  FSEL R11, RZ, -23, P5 ;  /* 0xc1b80000ff0b7808 */ /* 0x000fe40002800000 */
[----:B------:R-:W-:-:S02]  /*389c0*/  IADD3 R2, R0, -0x3f2aaaab, RZ ;  /* 0xc0d5555500027810 */ /* 0x000fc40007ffe0ff */
[----:B------:R-:W-:Y:S02]  /*389d0*/  ISETP.GE.U32.AND P5, PT, R0, 0x7f800000, PT ;  /* 0x7f8000000000780c */ /* 0x000fe40003fa6070 */
[----:B------:R-:W-:-:S04]  /*389e0*/  LOP3.LUT R2, R2, 0xff800000, RZ, 0xc0, !PT ;  /* 0xff80000002027812 */ /* 0x000fc800078ec0ff */
[----:B------:R-:W-:Y:S01]  /*389f0*/  I2FP.F32.S32 R10, R2 ;  /* 0x00000002000a7245 */ /* 0x000fe20000201400 */
[----:B------:R-:W-:-:S04]  /*38a00*/  IMAD.IADD R3, R0, 0x1, -R2 ;  /* 0x0000000100037824 */ /* 0x000fc800078e0a02 */
[----:B------:R-:W-:Y:S01]  /*38a10*/  FADD R3, R3, -1 ;  /* 0xbf80000003037421 */ /* 0x000fe20000000000 */
[----:B------:R-:W-:-:S03]  /*38a20*/  FFMA R10, R10, 1.1920928955078125e-07, R11 ;  /* 0x340000000a0a7823 */ /* 0x000fc6000000000b */
[----:B------:R-:W-:-:S04]  /*38a30*/  FFMA R5, R3, -R5, 0.14084610342979431152 ;  /* 0x3e1039f603057423 */ /* 0x000fc80000000805 */
[----:B------:R-:W-:-:S04]  /*38a40*/  FFMA R5, R3, R5, -0.12148627638816833496 ;  /* 0xbdf8cdcc03057423 */ /* 0x000fc80000000005 */
[----:B------:R-:W-:-:S04]  /*38a50*/  FFMA R5, R3, R5, 0.13980610668659210205 ;  /* 0x3e0f295503057423 */ /* 0x000fc80000000005 */
[----:B------:R-:W-:-:S04]  /*38a60*/  FFMA R5, R3, R5, -0.16684235632419586182 ;  /* 0xbe2ad8b903057423 */ /* 0x000fc80000000005 */
[----:B------:R-:W-:-:S04]  /*38a70*/  FFMA R5, R3, R5, 0.20012299716472625732 ;  /* 0x3e4ced0b03057423 */ /* 0x000fc80000000005 */
[----:B------:R-:W-:-:S04]  /*38a80*/  FFMA R5, R3, R5, -0.24999669194221496582 ;  /* 0xbe7fff2203057423 */ /* 0x000fc80000000005 */
[----:B------:R-:W-:-:S04]  /*38a90*/  FFMA R5, R3, R5, 0.33333182334899902344 ;  /* 0x3eaaaa7803057423 */ /* 0x000fc80000000005 */
[----:B------:R-:W-:-:S04]  /*38aa0*/  FFMA R5, R3, R5, -0.5 ;  /* 0xbf00000003057423 */ /* 0x000fc80000000005 */
[----:B------:R-:W-:-:S04]  /*38ab0*/  FMUL R2, R3, R5 ;  /* 0x0000000503027220 */ /* 0x000fc80000400000 */
[----:B------:R-:W-:Y:S01]  /*38ac0*/  FFMA R2, R3, R2, R3 ;  /* 0x0000000203027223 */ /* 0x000fe20000000003 */
[----:B------:R-:W-:-:S03]  /*38ad0*/  @P5 IMAD.MOV.U32 R3, RZ, RZ, 0x7f800000 ;  /* 0x7f800000ff035424 */ /* 0x000fc600078e00ff */
[----:B------:R-:W-:Y:S01]  /*38ae0*/  FFMA R2, R10, 0.69314718246459960938, R2 ;  /* 0x3f3172180a027823 */ /* 0x000fe20000000002 */
[C---:B------:R-:W-:Y:S01]  /*38af0*/  @P5 FFMA R2, R0.reuse, R3, +INF ;  /* 0x7f80000000025423 */ /* 0x040fe20000000003 */
[----:B------:R-:W-:-:S04]  /*38b00*/  FSETP.NEU.AND P5, PT, R0, RZ, PT ;  /* 0x000000ff0000720b */ /* 0x000fc80003fad000 */
[----:B------:R-:W-:Y:S02]  /*38b10*/  FSEL R0, R2, -INF , P5 ;  /* 0xff80000002007808 */ /* 0x000fe40002800000 */
[----:B------:R-:W-:Y:S02]  /*38b20*/  MOV R2, 0x38b40 ;  /* 0x00038b4000027802 */ /* 0x000fe40000000f00 */
[----:B------:R-:W-:Y:S05]  /*38b30*/  CALL.REL.NOINC `($eval_multi_expr_kernel$_Z9clamp_valf) ;  /* 0x00000bc000007944 */ /* 0x000fea0003c00000 */
[----:B------:R-:W-:Y:S05]  /*38b40*/  BRA `(.L_x_53) ;  /* 0x00000a5000007947 */ /* 0x000fea0003800000 */
.L_x_91:
[----:B------:R-:W-:-:S04]  /*38b50*/  IADD3 R10, R10, -0x13, RZ ;  /* 0xffffffed0a0a7810 */ /* 0x000fc80007ffe0ff */
[----:B------:R-:W-:-:S05]  /*38b60*/  IMNMX.U32 R2, R10, 0x2, PT ;  /* 0x000000020a027817 */ /* 0x000fca0003800000 */
[----:B------:R-:W-:-:S06]  /*38b70*/  IMAD.SHL.U32 R2, R2, 0x4, RZ ;  /* 0x0000000402027824 */ /* 0x000fcc00078e00ff */
[----:B------:R-:W0:Y:S02]  /*38b80*/  LDC R2, c[0x2][R2+0x64] ;  /* 0x0080190002027b82 */ /* 0x000e240000000800 */
[----:B0-----:R-:W-:-:S04]  /*38b90*/  SHF.R.S32.HI R3, RZ, 0x1f, R2 ;  /* 0x0000001fff037819 */ /* 0x001fc80000011402 */
.L_x_155:
[----:B------:R-:W-:Y:S05]  /*38ba0*/  BRX R2 -0x38bb0                                                         (*"BRANCH_TARGETS .L_x_156,.L_x_157,.L_x_53"*) ;  /* 0xfffc745002007949 */ /* 0x000fea000383ffff */
.L_x_157:
[----:B------:R-:W-:Y:S01]  /*38bb0*/  MOV R3, 0x3f000000 ;  /* 0x3f00000000037802 */ /* 0x000fe20000000f00 */
[----:B------:R-:W-:Y:S01]  /*38bc0*/  IMAD.MOV.U32 R5, RZ, RZ, 0x3d10ecef ;  /* 0x3d10ecefff057424 */ /* 0x000fe200078e00ff */
[C---:B------:R-:W-:Y:S02]  /*38bd0*/  FSETP.NEU.AND P5, PT, |R0|.reuse, 1, PT ;  /* 0x3f8000000000780b */ /* 0x040fe40003fad200 */
[C---:B------:R-:W-:Y:S01]  /*38be0*/  FSETP.GT.AND P6, PT, R0.reuse, 0.56000000238418579102, PT ;  /* 0x3f0f5c290000780b */ /* 0x040fe20003fc4000 */
[----:B------:R-:W-:-:S04]  /*38bf0*/  FFMA R3, -|R0|, R3, 0.5 ;  /* 0x3f00000000037423 */ /* 0x000fc80000000303 */
[----:B------:R-:W0:Y:S02]  /*38c00*/  MUFU.RSQ R2, R3 ;  /* 0x0000000300027308 */ /* 0x000e240000001400 */
[----:B0-----:R-:W-:Y:S01]  /*38c10*/  FMUL R3, R3, R2 ;  /* 0x0000000203037220 */ /* 0x001fe20000400000 */
[----:B------:R-:W-:-:S04]  /*38c20*/  FMUL R2, R2, 0.5 ;  /* 0x3f00000002027820 */ /* 0x000fc80000400000 */
[----:B------:R-:W-:-:S04]  /*38c30*/  FFMA R2, -R3, R2, 0.5 ;  /* 0x3f00000003027423 */ /* 0x000fc80000000102 */
[----:B------:R-:W-:-:S05]  /*38c40*/  FFMA R2, R3, R2, R3 ;  /* 0x0000000203027223 */ /* 0x000fca0000000003 */
[----:B------:R-:W-:Y:S02]  /*38c50*/  FSEL R2, R2, RZ, P5 ;  /* 0x000000ff02027208 */ /* 0x000fe40002800000 */
[----:B------:R-:W-:-:S04]  /*38c60*/  FSETP.GT.AND P5, PT, |R0|, 0.56000000238418579102, PT ;  /* 0x3f0f5c290000780b */ /* 0x000fc80003fa4200 */
[----:B------:R-:W-:-:S04]  /*38c70*/  FSEL R2, R2, |R0|, P5 ;  /* 0x4000000002027208 */ /* 0x000fc80002800000 */
[----:B------:R-:W-:-:S05]  /*38c80*/  LOP3.LUT R2, R2, 0x80000000, R0, 0xf8, !PT ;  /* 0x8000000002027812 */ /* 0x000fca00078ef800 */
[----:B------:R-:W-:-:S04]  /*38c90*/  FMUL R3, R2, R2 ;  /* 0x0000000202037220 */ /* 0x000fc80000400000 */
[----:B------:R-:W-:-:S04]  /*38ca0*/  FFMA R5, R3, R5, 0.016980519518256187439 ;  /* 0x3c8b1abb03057423 */ /* 0x000fc80000000005 */
[----:B------:R-:W-:-:S04]  /*38cb0*/  FFMA R5, R3, R5, 0.030762933194637298584 ;  /* 0x3cfc028c03057423 */ /* 0x000fc80000000005 */
[----:B------:R-:W-:-:S04]  /*38cc0*/  FFMA R5, R3, R5, 0.044709417968988418579 ;  /* 0x3d37213903057423 */ /* 0x000fc80000000005 */
[----:B------:R-:W-:-:S04]  /*38cd0*/  FFMA R5, R3, R5, 0.074989043176174163818 ;  /* 0x3d9993db03057423 */ /* 0x000fc80000000005 */
[----:B------:R-:W-:-:S04]  /*38ce0*/  FFMA R5, R3, R5, 0.16666707396507263184 ;  /* 0x3e2aaac603057423 */ /* 0x000fc80000000005 */
[----:B------:R-:W-:Y:S01]  /*38cf0*/  FMUL R3, R3, R5 ;  /* 0x0000000503037220 */ /* 0x000fe20000400000 */
[----:B------:R-:W-:-:S03]  /*38d00*/  IMAD.MOV.U32 R5, RZ, RZ, 0x3fd774eb ;  /* 0x3fd774ebff057424 */ /* 0x000fc600078e00ff */
[----:B------:R-:W-:-:S05]  /*38d10*/  FFMA R2, R2, R3, R2 ;  /* 0x0000000302027223 */ /* 0x000fca0000000002 */
[----:B------:R-:W-:-:S05]  /*38d20*/  FSEL R3, R2, -R2, P5 ;  /* 0x8000000202037208 */ /* 0x000fca0002800000 */
[----:B------:R-:W-:-:S04]  /*38d30*/  @!P6 FFMA R2, R5, 0.93318945169448852539, R3 ;  /* 0x3f6ee5810502e823 */ /* 0x000fc80000000003 */
[----:B------:R-:W-:-:S05]  /*38d40*/  @P5 FADD R2, R2, R2 ;  /* 0x0000000202025221 */ /* 0x000fca0000000000 */
[----:B------:R-:W-:Y:S02]  /*38d50*/  MOV R0, R2 ;  /* 0x0000000200007202 */ /* 0x000fe40000000f00 */
[----:B------:R-:W-:Y:S02]  /*38d60*/  MOV R2, 0x38d80 ;  /* 0x00038d8000027802 */ /* 0x000fe40000000f00 */
[----:B------:R-:W-:Y:S05]  /*38d70*/  CALL.REL.NOINC `($eval_multi_expr_kernel$_Z9clamp_valf) ;  /* 0x0000098000007944 */ /* 0x000fea0003c00000 */
[----:B------:R-:W-:Y:S05]  /*38d80*/  BRA `(.L_x_53) ;  /* 0x0000081000007947 */ /* 0x000fea0003800000 */
.L_x_156:
[----:B------:R-:W-:Y:S01]  /*38d90*/  IMAD.MOV.U32 R3, RZ, RZ, 0x3f000000 ;  /* 0x3f000000ff037424 */ /* 0x000fe200078e00ff */
[C---:B------:R-:W-:Y:S01]  /*38da0*/  FSETP.NEU.AND P5, PT, |R0|.reuse, 1, PT ;  /* 0x3f8000000000780b */ /* 0x040fe20003fad200 */
[----:B------:R-:W-:Y:S02]  /*38db0*/  IMAD.MOV.U32 R5, RZ, RZ, 0x3d4dd2f7 ;  /* 0x3d4dd2f7ff057424 */ /* 0x000fe400078e00ff */
        /* <DEDUP_REMOVED lines=8> */
[----:B------:R-:W-:Y:S02]  /*38e40*/  FSEL R2, R2, |R0|, P5 ;  /* 0x4000000002027208 */ /* 0x000fe40002800000 */
[----:B------:R-:W-:-:S03]  /*38e50*/  LOP3.LUT R0, R0, 0x80000000, RZ, 0xc0, !PT ;  /* 0x8000000000007812 */ /* 0x000fc600078ec0ff */
[----:B------:R-:W-:-:S04]  /*38e60*/  FMUL R3, R2, R2 ;  /* 0x0000000202037220 */ /* 0x000fc80000400000 */
[----:B------:R-:W-:-:S04]  /*38e70*/  FFMA R5, R3, R5, 0.018773360177874565125 ;  /* 0x3c99ca9703057423 */ /* 0x000fc80000000005 */
[----:B------:R-:W-:-:S04]  /*38e80*/  FFMA R5, R3, R5, 0.046769052743911743164 ;  /* 0x3d3f90e803057423 */ /* 0x000fc80000000005 */
[----:B------:R-:W-:-:S04]  /*38e90*/  FFMA R5, R3, R5, 0.074823014438152313232 ;  /* 0x3d993ccf03057423 */ /* 0x000fc80000000005 */
[----:B------:R-:W-:-:S04]  /*38ea0*/  FFMA R5, R3, R5, 0.16667181253433227539 ;  /* 0x3e2aac0403057423 */ /* 0x000fc80000000005 */
[----:B------:R-:W-:Y:S01]  /*38eb0*/  FMUL R3, R3, R5 ;  /* 0x0000000503037220 */ /* 0x000fe20000400000 */
[----:B------:R-:W-:-:S03]  /*38ec0*/  MOV R5, 0x3fd774eb ;  /* 0x3fd774eb00057802 */ /* 0x000fc60000000f00 */
[----:B------:R-:W-:-:S04]  /*38ed0*/  FFMA R2, R2, R3, R2 ;  /* 0x0000000302027223 */ /* 0x000fc80000000002 */
[----:B------:R-:W-:-:S04]  /*38ee0*/  FMUL R3, R2, -2 ;  /* 0xc000000002037820 */ /* 0x000fc80000400000 */
[----:B------:R-:W-:-:S05]  /*38ef0*/  @P5 FFMA R2, R5, 0.93318945169448852539, R3 ;  /* 0x3f6ee58105025823 */ /* 0x000fca0000000003 */
[----:B------:R-:W-:-:S13]  /*38f00*/  FSETP.GTU.AND P5, PT, R2, +INF , PT ;  /* 0x7f8000000200780b */ /* 0x000fda0003fac000 */
[----:B------:R-:W-:-:S05]  /*38f10*/  @!P5 LOP3.LUT R2, R0, R2, RZ, 0xfc, !PT ;  /* 0x000000020002d212 */ /* 0x000fca00078efcff */
[----:B------:R-:W-:Y:S01]  /*38f20*/  IMAD.MOV.U32 R0, RZ, RZ, R2 ;  /* 0x000000ffff007224 */ /* 0x000fe200078e0002 */
[----:B------:R-:W-:Y:S02]  /*38f30*/  MOV R2, 0x38f50 ;  /* 0x00038f5000027802 */ /* 0x000fe40000000f00 */
[----:B------:R-:W-:Y:S05]  /*38f40*/  CALL.REL.NOINC `($eval_multi_expr_kernel$_Z9clamp_valf) ;  /* 0x000007b000007944 */ /* 0x000fea0003c00000 */
[----:B------:R-:W-:Y:S05]  /*38f50*/  BRA `(.L_x_53) ;  /* 0x0000064000007947 */ /* 0x000fea0003800000 */
.L_x_86:
[----:B------:R-:W-:-:S13]  /*38f60*/  ISETP.GT.AND P5, PT, R10, 0x17, PT ;  /* 0x000000170a00780c */ /* 0x000fda0003fa4270 */
[----:B------:R-:W-:Y:S05]  /*38f70*/  @P5 BRA `(.L_x_93) ;  /* 0x000002b000005947 */ /* 0x000fea0003800000 */
[----:B------:R-:W-:-:S04]  /*38f80*/  IADD3 R10, R10, -0x15, RZ ;  /* 0xffffffeb0a0a7810 */ /* 0x000fc80007ffe0ff */
[----:B------:R-:W-:-:S05]  /*38f90*/  IMNMX.U32 R2, R10, 0x3, PT ;  /* 0x000000030a027817 */ /* 0x000fca0003800000 */
[----:B------:R-:W-:-:S06]  /*38fa0*/  IMAD.SHL.U32 R2, R2, 0x4, RZ ;  /* 0x0000000402027824 */ /* 0x000fcc00078e00ff */
[----:B------:R-:W0:Y:S02]  /*38fb0*/  LDC R2, c[0x2][R2+0x54] ;  /* 0x0080150002027b82 */ /* 0x000e240000000800 */
[----:B0-----:R-:W-:-:S04]  /*38fc0*/  SHF.R.S32.HI R3, RZ, 0x1f, R2 ;  /* 0x0000001fff037819 */ /* 0x001fc80000011402 */
.L_x_159:
[----:B------:R-:W-:Y:S05]  /*38fd0*/  BRX R2 -0x38fe0                                                         (*"BRANCH_TARGETS .L_x_160,.L_x_161,.L_x_162,.L_x_53"*) ;  /* 0xfffc702002007949 */ /* 0x000fea000383ffff */
.L_x_162:
[----:B------:R-:W-:Y:S01]  /*38fe0*/  BSSY B0, `(.L_x_94) ;  /* 0x0000003000007945 */ /* 0x000fe20003800000 */
[----:B------:R-:W-:Y:S02]  /*38ff0*/  MOV R24, 0x39010 ;  /* 0x0003901000187802 */ /* 0x000fe40000000f00 */
[----:B------:R-:W-:Y:S05]  /*39000*/  CALL.REL.NOINC `($eval_multi_expr_kernel$_Z9loose_invf) ;  /* 0x0000085000007944 */ /* 0x000fea0003c00000 */
[----:B------:R-:W-:Y:S05]  /*39010*/  BSYNC B0 ;  /* 0x0000000000007941 */ /* 0x000fea0003800000 */
.L_x_94:
[----:B------:R-:W-:Y:S02]  /*39020*/  MOV R2, 0x39040 ;  /* 0x0003904000027802 */ /* 0x000fe40000000f00 */
[----:B0-----:R-:W-:Y:S05]  /*39030*/  CALL.REL.NOINC `($eval_multi_expr_kernel$_Z9clamp_valf) ;  /* 0x000006c000007944 */ /* 0x001fea0003c00000 */
[----:B------:R-:W-:Y:S05]  /*39040*/  BRA `(.L_x_53) ;  /* 0x0000055000007947 */ /* 0x000fea0003800000 */
.L_x_160:
[----:B------:R-:W0:Y:S01]  /*39050*/  MUFU.RCP R2, |R0| ;  /* 0x4000000000027308 */ /* 0x000e220000001000 */
[----:B------:R-:W-:Y:S02]  /*39060*/  FSETP.GT.AND P5, PT, |R0|, 1, PT ;  /* 0x3f8000000000780b */ /* 0x000fe40003fa4200 */
[----:B------:R-:W-:Y:S02]  /*39070*/  MOV R5, 0x3b2090aa ;  /* 0x3b2090aa00057802 */ /* 0x000fe40000000f00 */
[----:B0-----:R-:W-:-:S05]  /*39080*/  FSEL R2, R2, |R0|, P5 ;  /* 0x4000000002027208 */ /* 0x001fca0002800000 */
[----:B------:R-:W-:-:S04]  /*39090*/  FMUL R3, R2, R2 ;  /* 0x0000000202037220 */ /* 0x000fc80000400000 */
[----:B------:R-:W-:-:S04]  /*390a0*/  FFMA R5, R3, R5, -0.014396979473531246185 ;  /* 0xbc6be14f03057423 */ /* 0x000fc80000000005 */
[----:B------:R-:W-:-:S04]  /*390b0*/  FFMA R5, R3, R5, 0.039849750697612762451 ;  /* 0x3d23397e03057423 */ /* 0x000fc80000000005 */
[----:B------:R-:W-:-:S04]  /*390c0*/  FFMA R5, R3, R5, -0.072529748082160949707 ;  /* 0xbd948a7a03057423 */ /* 0x000fc80000000005 */
[----:B------:R-:W-:-:S04]  /*390d0*/  FFMA R5, R3, R5, 0.10518480092287063599 ;  /* 0x3dd76b2103057423 */ /* 0x000fc80000000005 */
[----:B------:R-:W-:-:S04]  /*390e0*/  FFMA R5, R3, R5, -0.14171802997589111328 ;  /* 0xbe111e8803057423 */ /* 0x000fc80000000005 */
[----:B------:R-:W-:-:S04]  /*390f0*/  FFMA R5, R3, R5, 0.19988775253295898438 ;  /* 0x3e4caf6003057423 */ /* 0x000fc80000000005 */
[----:B------:R-:W-:-:S04]  /*39100*/  FFMA R5, R3, R5, -0.33332940936088562012 ;  /* 0xbeaaaa2703057423 */ /* 0x000fc80000000005 */
[----:B------:R-:W-:Y:S01]  /*39110*/  FMUL R3, R3, R5 ;  /* 0x0000000503037220 */ /* 0x000fe20000400000 */
[----:B------:R-:W-:-:S03]  /*39120*/  @P5 IMAD.MOV.U32 R5, RZ, RZ, 0x3fd774eb ;  /* 0x3fd774ebff055424 */ /* 0x000fc600078e00ff */
[----:B------:R-:W-:Y:S01]  /*39130*/  FFMA R2, R2, R3, R2 ;  /* 0x0000000302027223 */ /* 0x000fe20000000002 */
[----:B------:R-:W-:-:S03]  /*39140*/  LOP3.LUT R3, R0, 0x80000000, RZ, 0xc0, !PT ;  /* 0x8000000000037812 */ /* 0x000fc600078ec0ff */
[----:B------:R-:W-:Y:S01]  /*39150*/  @P5 FFMA R2, R5, 0.93318945169448852539, -R2 ;  /* 0x3f6ee58105025823 */ /* 0x000fe20000000802 */
[----:B------:R-:W-:-:S13]  /*39160*/  FSETP.GTU.AND P5, PT, |R0|, +INF , PT ;  /* 0x7f8000000000780b */ /* 0x000fda0003fac200 */
[----:B------:R-:W-:-:S05]  /*39170*/  @!P5 LOP3.LUT R2, R3, R2, RZ, 0xfc, !PT ;  /* 0x000000020302d212 */ /* 0x000fca00078efcff */
[----:B------:R-:W-:Y:S01]  /*39180*/  IMAD.MOV.U32 R0, RZ, RZ, R2 ;  /* 0x000000ffff007224 */ /* 0x000fe200078e0002 */
[----:B------:R-:W-:Y:S02]  /*39190*/  MOV R2, 0x391b0 ;  /* 0x000391b000027802 */ /* 0x000fe40000000f00 */
[----:B------:R-:W-:Y:S05]  /*391a0*/  CALL.REL.NOINC `($eval_multi_expr_kernel$_Z9clamp_valf) ;  /* 0x0000055000007944 */ /* 0x000fea0003c00000 */
[----:B------:R-:W-:Y:S05]  /*391b0*/  BRA `(.L_x_53) ;  /* 0x000003e000007947 */ /* 0x000fea0003800000 */
.L_x_161:
[----:B------:R-:W-:Y:S01]  /*391c0*/  BSSY B0, `(.L_x_95) ;  /* 0x0000003000007945 */ /* 0x000fe20003800000 */
[----:B------:R-:W-:Y:S02]  /*391d0*/  MOV R12, 0x391f0 ;  /* 0x000391f0000c7802 */ /* 0x000fe40000000f00 */
[----:B------:R-:W-:Y:S05]  /*391e0*/  CALL.REL.NOINC `($eval_multi_expr_kernel$_Z9loose_logf) ;  /* 0x000007a000007944 */ /* 0x000fea0003c00000 */
[----:B------:R-:W-:Y:S05]  /*391f0*/  BSYNC B0 ;  /* 0x0000000000007941 */ /* 0x000fea0003800000 */
.L_x_95:
[----:B------:R-:W-:Y:S02]  /*39200*/  MOV R2, 0x39220 ;  /* 0x0003922000027802 */ /* 0x000fe40000000f00 */
[----:B------:R-:W-:Y:S05]  /*39210*/  CALL.REL.NOINC `($eval_multi_expr_kernel$_Z9clamp_valf) ;  /* 0x000004e000007944 */ /* 0x000fea0003c00000 */
[----:B------:R-:W-:Y:S05]  /*39220*/  BRA `(.L_x_53) ;  /* 0x0000037000007947 */ /* 0x000fea0003800000 */
.L_x_93:
[----:B------:R-:W-:-:S13]  /*39230*/  ISETP.GT.AND P5, PT, R10, 0x19, PT ;  /* 0x000000190a00780c */ /* 0x000fda0003fa4270 */
[----:B------:R-:W-:Y:S05]  /*39240*/  @P5 BRA `(.L_x_96) ;  /* 0x000000e000005947 */ /* 0x000fea0003800000 */
[----:B------:R-:W-:-:S04]  /*39250*/  IADD3 R10, R10, -0x18, RZ ;  /* 0xffffffe80a0a7810 */ /* 0x000fc80007ffe0ff */
[----:B------:R-:W-:-:S04]  /*39260*/  IMNMX.U32 R2, R10, 0x2, PT ;  /* 0x000000020a027817 */ /* 0x000fc80003800000 */
[----:B------:R-:W-:-:S06]  /*39270*/  SHF.L.U32 R2, R2, 0x2, RZ ;  /* 0x0000000202027819 */ /* 0x000fcc00000006ff */
[----:B------:R-:W0:Y:S02]  /*39280*/  LDC R2, c[0x2][R2+0x18] ;  /* 0x0080060002027b82 */ /* 0x000e240000000800 */
[----:B0-----:R-:W-:-:S04]  /*39290*/  SHF.R.S32.HI R3, RZ, 0x1f, R2 ;  /* 0x0000001fff037819 */ /* 0x001fc80000011402 */
.L_x_164:
[----:B------:R-:W-:Y:S05]  /*392a0*/  BRX R2 -0x392b0                                                         (*"BRANCH_TARGETS .L_x_165,.L_x_166,.L_x_53"*) ;  /* 0xfffc6d5002007949 */ /* 0x000fea000383ffff */
.L_x_166:
[----:B------:R-:W-:Y:S01]  /*392b0*/  FADD R0, -R0, -RZ ;  /* 0x800000ff00007221 */ /* 0x000fe20000000100 */
[----:B------:R-:W-:Y:S02]  /*392c0*/  MOV R2, 0x392e0 ;  /* 0x000392e000027802 */ /* 0x000fe40000000f00 */
[----:B------:R-:W-:Y:S05]  /*392d0*/  CALL.REL.NOINC `($eval_multi_expr_kernel$_Z9clamp_valf) ;  /* 0x0000042000007944 */ /* 0x000fea0003c00000 */
[----:B------:R-:W-:Y:S05]  /*392e0*/  BRA `(.L_x_53) ;  /* 0x000002b000007947 */ /* 0x000fea0003800000 */
.L_x_165:
[----:B------:R-:W-:Y:S01]  /*392f0*/  FADD R0, |R0|, -RZ ;  /* 0x800000ff00007221 */ /* 0x000fe20000000200 */
[----:B------:R-:W-:Y:S02]  /*39300*/  MOV R2, 0x39320 ;  /* 0x0003932000027802 */ /* 0x000fe40000000f00 */
[----:B------:R-:W-:Y:S05]  /*39310*/  CALL.REL.NOINC `($eval_multi_expr_kernel$_Z9clamp_valf) ;  /* 0x000003e000007944 */ /* 0x000fea0003c00000 */
[----:B------:R-:W-:Y:S05]  /*39320*/  BRA `(.L_x_53) ;  /* 0x0000027000007947 */ /* 0x000fea0003800000 */
.L_x_96:
[----:B------:R-:W-:-:S13]  /*39330*/  ISETP.NE.AND P5, PT, R10, 0x1a, PT ;  /* 0x0000001a0a00780c */ /* 0x000fda0003fa5270 */
[----:B------:R-:W-:Y:S05]  /*39340*/  @!P5 BRA `(.L_x_97) ;  /* 0x000001500000d947 */ /* 0x000fea0003800000 */
[----:B------:R-:W-:-:S13]  /*39350*/  ISETP.NE.AND P5, PT, R10, 0x1b, PT ;  /* 0x0000001b0a00780c */ /* 0x000fda0003fa5270 */
[----:B------:R-:W-:Y:S05]  /*39360*/  @P5 BRA `(.L_x_53) ;  /* 0x0000023000005947 */ /* 0x000fea0003800000 */
[----:B------:R-:W-:Y:S01]  /*39370*/  FADD R3, |R0|, -RZ ;  /* 0x800000ff00037221 */ /* 0x000fe20000000200 */
[----:B------:R0:W1:Y:S01]  /*39380*/  MUFU.RSQ R2, |R0| ;  /* 0x4000000000027308 */ /* 0x0000620000001400 */
[----:B------:R-:W-:Y:S03]  /*39390*/  BSSY B0, `(.L_x_98) ;  /* 0x000000c000007945 */ /* 0x000fe60003800000 */
[----:B------:R-:W-:-:S04]  /*393a0*/  IADD3 R5, R3, -0xd000000, RZ ;  /* 0xf300000003057810 */ /* 0x000fc80007ffe0ff */
[----:B------:R-:W-:-:S13]  /*393b0*/  ISETP.GT.U32.AND P5, PT, R5, 0x727fffff, PT ;  /* 0x727fffff0500780c */ /* 0x000fda0003fa4070 */
[----:B------:R-:W-:Y:S05]  /*393c0*/  @!P5 BRA `(.L_x_99) ;  /* 0x000000400000d947 */ /* 0x000fea0003800000 */
[----:B01----:R-:W-:Y:S01]  /*393d0*/  IMAD.MOV.U32 R0, RZ, RZ, R3 ;  /* 0x000000ffff007224 */ /* 0x003fe200078e0003 */
[----:B------:R-:W-:Y:S02]  /*393e0*/  MOV R5, 0x39400 ;  /* 0x0003940000057802 */ /* 0x000fe40000000f00 */
[----:B------:R-:W-:Y:S05]  /*393f0*/  CALL.REL.NOINC `($__internal_1_$__cuda_sm20_sqrt_rn_f32_slowpath) ;  /* 0x00000b2000007944 */ /* 0x000fea0003c00000 */
[----:B------:R-:W-:Y:S05]  /*39400*/  BRA `(.L_x_100) ;  /* 0x0000004000007947 */ /* 0x000fea0003800000 */
.L_x_99:
[----:B01----:R-:W-:Y:S01]  /*39410*/  FMUL.FTZ R3, |R0|, R2 ;  /* 0x0000000200037220 */ /* 0x003fe20000410200 */
[----:B------:R-:W-:-:S03]  /*39420*/  FMUL.FTZ R2, R2, 0.5 ;  /* 0x3f00000002027820 */ /* 0x000fc60000410000 */
[----:B------:R-:W-:-:S04]  /*39430*/  FFMA R0, -R3, R3, |R0| ;  /* 0x0000000303007223 */ /* 0x000fc80000000500 */
[----:B------:R-:W-:Y:S02]  /*39440*/  FFMA R3, R0, R2, R3 ;  /* 0x0000000200037223 */ /* 0x000fe40000000003 */
.L_x_100:
[----:B------:R-:W-:Y:S05]  /*39450*/  BSYNC B0 ;  /* 0x0000000000007941 */ /* 0x000fea0003800000 */
.L_x_98:
[----:B------:R-:W-:Y:S01]  /*39460*/  IMAD.MOV.U32 R0, RZ, RZ, R3 ;  /* 0x000000ffff007224 */ /* 0x000fe200078e0003 */
[----:B------:R-:W-:Y:S02]  /*39470*/  MOV R2, 0x39490 ;  /* 0x0003949000027802 */ /* 0x000fe40000000f00 */
[----:B------:R-:W-:Y:S05]  /*39480*/  CALL.REL.NOINC `($eval_multi_expr_kernel$_Z9clamp_valf) ;  /* 0x0000027000007944 */ /* 0x000fea0003c00000 */
[----:B------:R-:W-:Y:S05]  /*39490*/  BRA `(.L_x_53) ;  /* 0x0000010000007947 */ /* 0x000fea0003800000 */
.L_x_97:
[----:B------:R-:W-:Y:S01]  /*394a0*/  IADD3 R3, R0, -0xd000000, RZ ;  /* 0xf300000000037810 */ /* 0x000fe20007ffe0ff */
[----:B------:R0:W1:Y:S01]  /*394b0*/  MUFU.RSQ R2, R0 ;  /* 0x0000000000027308 */ /* 0x0000620000001400 */
[----:B------:R-:W-:Y:S02]  /*394c0*/  BSSY B0, `(.L_x_101) ;  /* 0x000000a000007945 */ /* 0x000fe40003800000 */
[----:B------:R-:W-:-:S13]  /*394d0*/  ISETP.GT.U32.AND P5, PT, R3, 0x727fffff, PT ;  /* 0x727fffff0300780c */ /* 0x000fda0003fa4070 */
[----:B------:R-:W-:Y:S05]  /*394e0*/  @!P5 BRA `(.L_x_102) ;  /* 0x000000300000d947 */ /* 0x000fea0003800000 */
[----:B01----:R-:W-:Y:S02]  /*394f0*/  MOV R5, 0x39510 ;  /* 0x0003951000057802 */ /* 0x003fe40000000f00 */
[----:B------:R-:W-:Y:S05]  /*39500*/  CALL.REL.NOINC `($__internal_1_$__cuda_sm20_sqrt_rn_f32_slowpath) ;  /* 0x00000a1000007944 */ /* 0x000fea0003c00000 */
[----:B------:R-:W-:Y:S05]  /*39510*/  BRA `(.L_x_103) ;  /* 0x0000004000007947 */ /* 0x000fea0003800000 */
.L_x_102:
[----:B01----:R-:W-:Y:S01]  /*39520*/  FMUL.FTZ R3, R0, R2 ;  /* 0x0000000200037220 */ /* 0x003fe20000410000 */
[----:B------:R-:W-:-:S03]  /*39530*/  FMUL.FTZ R2, R2, 0.5 ;  /* 0x3f00000002027820 */ /* 0x000fc60000410000 */
[----:B------:R-:W-:-:S04]  /*39540*/  FFMA R0, -R3, R3, R0 ;  /* 0x0000000303007223 */ /* 0x000fc80000000100 */
[----:B------:R-:W-:Y:S02]  /*39550*/  FFMA R3, R0, R2, R3 ;  /* 0x0000000200037223 */ /* 0x000fe40000000003 */
.L_x_103:
[----:B------:R-:W-:Y:S05]  /*39560*/  BSYNC B0 ;  /* 0x0000000000007941 */ /* 0x000fea0003800000 */
.L_x_101:
[----:B------:R-:W-:Y:S02]  /*39570*/  MOV R0, R3 ;  /* 0x0000000300007202 */ /* 0x000fe40000000f00 */
[----:B------:R-:W-:Y:S02]  /*39580*/  MOV R2, 0x395a0 ;  /* 0x000395a000027802 */ /* 0x000fe40000000f00 */
[----:B------:R-:W-:Y:S05]  /*39590*/  CALL.REL.NOINC `($eval_multi_expr_kernel$_Z9clamp_valf) ;  /* 0x0000016000007944 */ /* 0x000fea0003c00000 */
.L_x_53:
[----:B------:R-:W-:Y:S02]  /*395a0*/  IMAD.MOV.U32 R2, RZ, RZ, R5 ;  /* 0x000000ffff027224 */ /* 0x000fe400078e0005 */
[----:B------:R-:W-:-:S04]  /*395b0*/  IMAD.MOV.U32 R5, RZ, RZ, 0x0 ;  /* 0x00000000ff057424 */ /* 0x000fc800078e00ff */
[----:B------:R-:W-:Y:S05]  /*395c0*/  RET.REL.NODEC R4 `(eval_multi_expr_kernel) ;  /* 0xfffc6a3004007950 */ /* 0x000fea0003c3ffff */
        .type           $eval_multi_expr_kernel$_Z8safe_invf,@function
        .size           $eval_multi_expr_kernel$_Z8safe_invf,($eval_multi_expr_kernel$_Z9clamp_valf - $eval_multi_expr_kernel$_Z8safe_invf)
$eval_multi_expr_kernel$_Z8safe_invf:
[----:B------:R-:W-:Y:S02]  /*395d0*/  FSETP.NEU.AND P5, PT, R0, RZ, PT ;  /* 0x000000ff0000720b */ /* 0x000fe40003fad000 */
[----:B------:R-:W-:-:S11]  /*395e0*/  MOV R2, 0x7fffffff ;  /* 0x7fffffff00027802 */ /* 0x000fd60000000f00 */
[----:B------:R-:W-:Y:S05]  /*395f0*/  @!P5 BRA `(.L_x_104) ;  /* 0x000000c00000d947 */ /* 0x000fea0003800000 */
[----:B------:R-:W-:-:S04]  /*39600*/  IADD3 R2, R0, 0x1800000, RZ ;  /* 0x0180000000027810 */ /* 0x000fc80007ffe0ff */
[----:B------:R-:W-:-:S04]  /*39610*/  LOP3.LUT R2, R2, 0x7f800000, RZ, 0xc0, !PT ;  /* 0x7f80000002027812 */ /* 0x000fc800078ec0ff */
[----:B------:R-:W-:-:S13]  /*39620*/  ISETP.GT.U32.AND P5, PT, R2, 0x1ffffff, PT ;  /* 0x01ffffff0200780c */ /* 0x000fda0003fa4070 */
[----:B------:R-:W-:Y:S05]  /*39630*/  @P5 BRA `(.L_x_105) ;  /* 0x0000003000005947 */ /* 0x000fea0003800000 */
[----:B------:R-:W-:Y:S02]  /*39640*/  MOV R11, 0x39660 ;  /* 0x00039660000b7802 */ /* 0x000fe40000000f00 */
[----:B------:R-:W-:Y:S05]  /*39650*/  CALL.REL.NOINC `($__internal_0_$__cuda_sm20_rcp_rn_f32_slowpath) ;  /* 0x0000055000007944 */ /* 0x000fea0003c00000 */
[----:B------:R-:W-:Y:S05]  /*39660*/  BRA `(.L_x_106) ;  /* 0x0000004000007947 */ /* 0x000fea0003800000 */
.L_x_105:
[----:B------:R-:W0:Y:S02]  /*39670*/  MUFU.RCP R2, R0 ;  /* 0x0000000000027308 */ /* 0x000e240000001000 */
[----:B0-----:R-:W-:-:S04]  /*39680*/  FFMA R0, R0, R2, -1 ;  /* 0xbf80000000007423 */ /* 0x001fc80000000002 */
[----:B------:R-:W-:-:S04]  /*39690*/  FADD.FTZ R0, -R0, -RZ ;  /* 0x800000ff00007221 */ /* 0x000fc80000010100 */
[----:B------:R-:W-:-:S04]  /*396a0*/  FFMA R0, R2, R0, R2 ;  /* 0x0000000002007223 */ /* 0x000fc80000000002 */
.L_x_106:
[----:B0-----:R-:W-:-:S04]  /*396b0*/  IMAD.MOV.U32 R2, RZ, RZ, R0 ;  /* 0x000000ffff027224 */ /* 0x001fc800078e0000 */
.L_x_104:
[----:B------:R-:W-:Y:S01]  /*396c0*/  IMAD.MOV.U32 R0, RZ, RZ, R2 ;  /* 0x000000ffff007224 */ /* 0x000fe200078e0002 */
[----:B------:R-:W-:Y:S01]  /*396d0*/  MOV R2, R24 ;  /* 0x0000001800027202 */ /* 0x000fe20000000f00 */
[----:B------:R-:W-:-:S04]  /*396e0*/  IMAD.MOV.U32 R3, RZ, RZ, 0x0 ;  /* 0x00000000ff037424 */ /* 0x000fc800078e00ff */
[----:B------:R-:W-:Y:S05]  /*396f0*/  RET.REL.NODEC R2 `(eval_multi_expr_kernel) ;  /* 0xfffc690002007950 */ /* 0x000fea0003c3ffff */
        .type           $eval_multi_expr_kernel$_Z9clamp_valf,@function
        .size           $eval_multi_expr_kernel$_Z9clamp_valf,($eval_multi_expr_kernel$_Z9loose_divff - $eval_multi_expr_kernel$_Z9clamp_valf)
$eval_multi_expr_kernel$_Z9clamp_valf:
[----:B------:R-:W-:Y:S01]  /*39700*/  MOV R3, 0x0 ;  /* 0x0000000000037802 */ /* 0x000fe20000000f00 */
[----:B------:R-:W-:-:S03]  /*39710*/  IMAD.MOV.U32 R5, RZ, RZ, R0 ;  /* 0x000000ffff057224 */ /* 0x000fc600078e0000 */
[----:B------:R-:W-:Y:S05]  /*39720*/  RET.REL.NODEC R2 `(eval_multi_expr_kernel) ;  /* 0xfffc68d002007950 */ /* 0x000fea0003c3ffff */
        .type           $eval_multi_expr_kernel$_Z9loose_divff,@function
        .size           $eval_multi_expr_kernel$_Z9loose_divff,($eval_multi_expr_kernel$_Z9loose_invf - $eval_multi_expr_kernel$_Z9loose_divff)
$eval_multi_expr_kernel$_Z9loose_divff:
[----:B------:R-:W-:Y:S01]  /*39730*/  IMAD.MOV.U32 R0, RZ, RZ, 0x3089705f ;  /* 0x3089705fff007424 */ /* 0x000fe200078e00ff */
[----:B------:R-:W-:-:S04]  /*39740*/  FSETP.GEU.AND P5, PT, R2, RZ, PT ;  /* 0x000000ff0200720b */ /* 0x000fc80003fae000 */
[----:B------:R-:W-:Y:S02]  /*39750*/  FSEL R0, -R0, 9.9999997171806853657e-10, !P5 ;  /* 0x3089705f00007808 */ /* 0x000fe40006800100 */
[----:B------:R-:W-:-:S04]  /*39760*/  FSETP.GTU.AND P5, PT, |R2|, 9.9999997171806853657e-10, PT ;  /* 0x3089705f0200780b */ /* 0x000fc80003fac200 */
[----:B------:R-:W-:-:S04]  /*39770*/  FSEL R2, R2, R0, P5 ;  /* 0x0000000002027208 */ /* 0x000fc80002800000 */
[----:B------:R-:W0:Y:S08]  /*39780*/  MUFU.RCP R0, R2 ;  /* 0x0000000200007308 */ /* 0x000e300000001000 */
[----:B------:R-:W1:Y:S01]  /*39790*/  FCHK P5, R3, R2 ;  /* 0x0000000203007302 */ /* 0x000e6200000a0000 */
[----:B0-----:R-:W-:-:S04]  /*397a0*/  FFMA R5, -R2, R0, 1 ;  /* 0x3f80000002057423 */ /* 0x001fc80000000100 */
[----:B------:R-:W-:-:S04]  /*397b0*/  FFMA R0, R0, R5, R0 ;  /* 0x0000000500007223 */ /* 0x000fc80000000000 */
[----:B------:R-:W-:-:S04]  /*397c0*/  FFMA R5, R0, R3, RZ ;  /* 0x0000000300057223 */ /* 0x000fc800000000ff */
[----:B------:R-:W-:-:S04]  /*397d0*/  FFMA R10, -R2, R5, R3 ;  /* 0x00000005020a7223 */ /* 0x000fc80000000103 */
[----:B------:R-:W-:Y:S01]  /*397e0*/  FFMA R0, R0, R10, R5 ;  /* 0x0000000a00007223 */ /* 0x000fe20000000005 */
[----:B-1----:R-:W-:Y:S05]  /*397f0*/  @!P5 BRA `(.L_x_107) ;  /* 0x000000300000d947 */ /* 0x002fea0003800000 */
[----:B------:R-:W-:Y:S01]  /*39800*/  IMAD.MOV.U32 R0, RZ, RZ, R3 ;  /* 0x000000ffff007224 */ /* 0x000fe200078e0003 */
[----:B------:R-:W-:Y:S02]  /*39810*/  MOV R22, 0x39830 ;  /* 0x0003983000167802 */ /* 0x000fe40000000f00 */
[----:B------:R-:W-:Y:S05]  /*39820*/  CALL.REL.NOINC `($__internal_2_$__cuda_sm3x_div_rn_noftz_f32_slowpath) ;  /* 0x0000085000007944 */ /* 0x000fea0003c00000 */
.L_x_107:
[----:B------:R-:W-:Y:S01]  /*39830*/  MOV R2, R24 ;  /* 0x0000001800027202 */ /* 0x000fe20000000f00 */
[----:B------:R-:W-:-:S04]  /*39840*/  IMAD.MOV.U32 R3, RZ, RZ, 0x0 ;  /* 0x00000000ff037424 */ /* 0x000fc800078e00ff */
[----:B------:R-:W-:Y:S05]  /*39850*/  RET.REL.NODEC R2 `(eval_multi_expr_kernel) ;  /* 0xfffc67a002007950 */ /* 0x000fea0003c3ffff */
        .type           $eval_multi_expr_kernel$_Z9loose_invf,@function
        .size           $eval_multi_expr_kernel$_Z9loose_invf,($eval_multi_expr_kernel$_Z9loose_logf - $eval_multi_expr_kernel$_Z9loose_invf)
$eval_multi_expr_kernel$_Z9loose_invf:
[----:B------:R-:W-:Y:S01]  /*39860*/  IMAD.MOV.U32 R2, RZ, RZ, 0x3089705f ;  /* 0x3089705fff027424 */ /* 0x000fe200078e00ff */
[----:B------:R-:W-:-:S04]  /*39870*/  FSETP.GEU.AND P5, PT, R0, RZ, PT ;  /* 0x000000ff0000720b */ /* 0x000fc80003fae000 */
[----:B------:R-:W-:Y:S02]  /*39880*/  FSEL R2, -R2, 9.9999997171806853657e-10, !P5 ;  /* 0x3089705f02027808 */ /* 0x000fe40006800100 */
[----:B------:R-:W-:-:S04]  /*39890*/  FSETP.GTU.AND P5, PT, |R0|, 9.9999997171806853657e-10, PT ;  /* 0x3089705f0000780b */ /* 0x000fc80003fac200 */
[----:B------:R-:W-:-:S04]  /*398a0*/  FSEL R0, R0, R2, P5 ;  /* 0x0000000200007208 */ /* 0x000fc80002800000 */
[----:B------:R-:W-:-:S04]  /*398b0*/  IADD3 R2, R0, 0x1800000, RZ ;  /* 0x0180000000027810 */ /* 0x000fc80007ffe0ff */
[----:B------:R-:W-:-:S04]  /*398c0*/  LOP3.LUT R2, R2, 0x7f800000, RZ, 0xc0, !PT ;  /* 0x7f80000002027812 */ /* 0x000fc800078ec0ff */
[----:B------:R-:W-:-:S13]  /*398d0*/  ISETP.GT.U32.AND P5, PT, R2, 0x1ffffff, PT ;  /* 0x01ffffff0200780c */ /* 0x000fda0003fa4070 */
[----:B------:R-:W-:Y:S05]  /*398e0*/  @P5 BRA `(.L_x_108) ;  /* 0x0000003000005947 */ /* 0x000fea0003800000 */
[----:B------:R-:W-:Y:S02]  /*398f0*/  MOV R11, 0x39910 ;  /* 0x00039910000b7802 */ /* 0x000fe40000000f00 */
[----:B------:R-:W-:Y:S05]  /*39900*/  CALL.REL.NOINC `($__internal_0_$__cuda_sm20_rcp_rn_f32_slowpath) ;  /* 0x000002a000007944 */ /* 0x000fea0003c00000 */
[----:B------:R-:W-:Y:S05]  /*39910*/  BRA `(.L_x_109) ;  /* 0x0000004000007947 */ /* 0x000fea0003800000 */
.L_x_108:
[----:B------:R-:W0:Y:S02]  /*39920*/  MUFU.RCP R2, R0 ;  /* 0x0000000000027308 */ /* 0x000e240000001000 */
[----:B0-----:R-:W-:-:S04]  /*39930*/  FFMA R0, R0, R2, -1 ;  /* 0xbf80000000007423 */ /* 0x001fc80000000002 */
[----:B------:R-:W-:-:S04]  /*39940*/  FADD.FTZ R0, -R0, -RZ ;  /* 0x800000ff00007221 */ /* 0x000fc80000010100 */
[----:B------:R-:W-:Y:S01]  /*39950*/  FFMA R0, R2, R0, R2 ;  /* 0x0000000002007223 */ /* 0x000fe20000000002 */
.L_x_109:
[----:B------:R-:W-:Y:S01]  /*39960*/  MOV R2, R24 ;  /* 0x0000001800027202 */ /* 0x000fe20000000f00 */
[----:B------:R-:W-:-:S04]  /*39970*/  IMAD.MOV.U32 R3, RZ, RZ, 0x0 ;  /* 0x00000000ff037424 */ /* 0x000fc800078e00ff */
[----:B------:R-:W-:Y:S05]  /*39980*/  RET.REL.NODEC R2 `(eval_multi_expr_kernel) ;  /* 0xfffc667002007950 */ /* 0x000fea0003c3ffff */
        .type           $eval_multi_expr_kernel$_Z9loose_logf,@function
        .size           $eval_multi_expr_kernel$_Z9loose_logf,($__internal_0_$__cuda_sm20_rcp_rn_f32_slowpath - $eval_multi_expr_kernel$_Z9loose_logf)
$eval_multi_expr_kernel$_Z9loose_logf:
[----:B------:R-:W-:Y:S01]  /*39990*/  FSETP.NEU.AND P5, PT, R0, RZ, PT ;  /* 0x000000ff0000720b */ /* 0x000fe20003fad000 */
[----:B------:R-:W-:-:S12]  /*399a0*/  IMAD.MOV.U32 R2, RZ, RZ, -0x319194d8 ;  /* 0xce6e6b28ff027424 */ /* 0x000fd800078e00ff */
[----:B------:R-:W-:Y:S05]  /*399b0*/  @!P5 BRA `(.L_x_110) ;  /* 0x000001b00000d947 */ /* 0x000fea0003800000 */
[C---:B------:R-:W-:Y:S01]  /*399c0*/  FMUL R2, |R0|.reuse, 8388608 ;  /* 0x4b00000000027820 */ /* 0x040fe20000400200 */
[----:B------:R-:W-:Y:S01]  /*399d0*/  FSETP.GEU.AND P5, PT, |R0|, 1.175494350822287508e-38, PT ;  /* 0x008000000000780b */ /* 0x000fe20003fae200 */
[----:B------:R-:W-:-:S03]  /*399e0*/  IMAD.MOV.U32 R5, RZ, RZ, 0x3e055027 ;  /* 0x3e055027ff057424 */ /* 0x000fc600078e00ff */
[----:B------:R-:W-:Y:S02]  /*399f0*/  FSEL R0, R2, |R0|, !P5 ;  /* 0x4000000002007208 */ /* 0x000fe40006800000 */
[----:B------:R-:W-:Y:S02]  /*39a00*/  FSEL R11, RZ, -23, P5 ;  /* 0xc1b80000ff0b7808 */ /* 0x000fe40002800000 */
[C---:B------:R-:W-:Y:S02]  /*39a10*/  IADD3 R2, R0.reuse, -0x3f2aaaab, RZ ;  /* 0xc0d5555500027810 */ /* 0x040fe40007ffe0ff */
[----:B------:R-:W-:Y:S02]  /*39a20*/  ISETP.GE.U32.AND P5, PT, R0, 0x7f800000, PT ;  /* 0x7f8000000000780c */ /* 0x000fe40003fa6070 */
[----:B------:R-:W-:-:S04]  /*39a30*/  LOP3.LUT R2, R2, 0xff800000, RZ, 0xc0, !PT ;  /* 0xff80000002027812 */ /* 0x000fc800078ec0ff */
[-C--:B------:R-:W-:Y:S02]  /*39a40*/  IADD3 R3, R0, -R2.reuse, RZ ;  /* 0x8000000200037210 */ /* 0x080fe40007ffe0ff */
[----:B------:R-:W-:-:S03]  /*39a50*/  I2FP.F32.S32 R10, R2 ;  /* 0x00000002000a7245 */ /* 0x000fc60000201400 */
[----:B------:R-:W-:Y:S02]  /*39a60*/  FADD R3, R3, -1 ;  /* 0xbf80000003037421 */ /* 0x000fe40000000000 */
[----:B------:R-:W-:Y:S02]  /*39a70*/  FFMA R10, R10, 1.1920928955078125e-07, R11 ;  /* 0x340000000a0a7823 */ /* 0x000fe4000000000b */
        /* <DEDUP_REMOVED lines=14> */
[----:B------:R-:W-:-:S04]  /*39b60*/  FSEL R2, R2, -INF , P5 ;  /* 0xff80000002027808 */ /* 0x000fc80002800000 */
.L_x_110:
[----:B------:R-:W-:Y:S01]  /*39b70*/  MOV R0, R2 ;  /* 0x0000000200007202 */ /* 0x000fe20000000f00 */
[----:B------:R-:W-:Y:S02]  /*39b80*/  IMAD.MOV.U32 R2, RZ, RZ, R12 ;  /* 0x000000ffff027224 */ /* 0x000fe400078e000c */
[----:B------:R-:W-:-:S04]  /*39b90*/  IMAD.MOV.U32 R3, RZ, RZ, 0x0 ;  /* 0x00000000ff037424 */ /* 0x000fc800078e00ff */
[----:B------:R-:W-:Y:S05]  /*39ba0*/  RET.REL.NODEC R2 `(eval_multi_expr_kernel) ;  /* 0xfffc645002007950 */ /* 0x000fea0003c3ffff */
        .weak           $__internal_0_$__cuda_sm20_rcp_rn_f32_slowpath
        .type           $__internal_0_$__cuda_sm20_rcp_rn_f32_slowpath,@function
        .size           $__internal_0_$__cuda_sm20_rcp_rn_f32_slowpath,($__internal_1_$__cuda_sm20_sqrt_rn_f32_slowpath - $__internal_0_$__cuda_sm20_rcp_rn_f32_slowpath)
$__internal_0_$__cuda_sm20_rcp_rn_f32_slowpath:
[----:B------:R-:W-:Y:S01]  /*39bb0*/  SHF.L.U32 R2, R0, 0x1, RZ ;  /* 0x0000000100027819 */ /* 0x000fe200000006ff */
[----:B------:R-:W-:Y:S03]  /*39bc0*/  BSSY B1, `(.L_x_111) ;  /* 0x0000032000017945 */ /* 0x000fe60003800000 */
[----:B------:R-:W-:-:S04]  /*39bd0*/  SHF.R.U32.HI R2, RZ, 0x18, R2 ;  /* 0x00000018ff027819 */ /* 0x000fc80000011602 */
[----:B------:R-:W-:-:S13]  /*39be0*/  ISETP.NE.U32.AND P5, PT, R2, RZ, PT ;  /* 0x000000ff0200720c */ /* 0x000fda0003fa5070 */
[----:B------:R-:W-:Y:S05]  /*39bf0*/  @P5 BRA `(.L_x_112) ;  /* 0x000000a000005947 */ /* 0x000fea0003800000 */
[----:B------:R-:W-:-:S05]  /*39c00*/  IMAD.SHL.U32 R2, R0, 0x2, RZ ;  /* 0x0000000200027824 */ /* 0x000fca00078e00ff */
[----:B------:R-:W-:-:S13]  /*39c10*/  ISETP.NE.AND P5, PT, R2, RZ, PT ;  /* 0x000000ff0200720c */ /* 0x000fda0003fa5270 */
[----:B------:R-:W-:Y:S02]  /*39c20*/  @P5 FFMA R2, R0, 1.84467440737095516160e+19, RZ ;  /* 0x5f80000000025823 */ /* 0x000fe400000000ff */
[----:B------:R-:W-:Y:S08]  /*39c30*/  @!P5 MUFU.RCP R0, R0 ;  /* 0x000000000000d308 */ /* 0x000ff00000001000 */
[----:B------:R-:W0:Y:S02]  /*39c40*/  @P5 MUFU.RCP R3, R2 ;  /* 0x0000000200035308 */ /* 0x000e240000001000 */
[----:B0-----:R-:W-:-:S04]  /*39c50*/  @P5 FFMA R2, R2, R3, -1 ;  /* 0xbf80000002025423 */ /* 0x001fc80000000003 */
[----:B------:R-:W-:-:S04]  /*39c60*/  @P5 FADD.FTZ R2, -R2, -RZ ;  /* 0x800000ff02025221 */ /* 0x000fc80000010100 */
[----:B------:R-:W-:-:S04]  /*39c70*/  @P5 FFMA R3, R3, R2, R3 ;  /* 0x0000000203035223 */ /* 0x000fc80000000003 */
[----:B------:R-:W-:Y:S01]  /*39c80*/  @P5 FFMA R0, R3, 1.84467440737095516160e+19, RZ ;  /* 0x5f80000003005823 */ /* 0x000fe200000000ff */
[----:B------:R-:W-:Y:S05]  /*39c90*/  BRA `(.L_x_113) ;  /* 0x0000024000007947 */ /* 0x000fea0003800000 */
.L_x_112:
[----:B------:R-:W-:-:S04]  /*39ca0*/  IADD3 R12, R2, -0xfd, RZ ;  /* 0xffffff03020c7810 */ /* 0x000fc80007ffe0ff */
[----:B------:R-:W-:-:S13]  /*39cb0*/  ISETP.GT.U32.AND P5, PT, R12, 0x1, PT ;  /* 0x000000010c00780c */ /* 0x000fda0003fa4070 */
[----:B------:R-:W-:Y:S05]  /*39cc0*/  @P5 BRA `(.L_x_114) ;  /* 0x0000020000005947 */ /* 0x000fea0003800000 */
[----:B------:R-:W-:Y:S02]  /*39cd0*/  LOP3.LUT R5, R0, 0x7fffff, RZ, 0xc0, !PT ;  /* 0x007fffff00057812 */ /* 0x000fe400078ec0ff */
[----:B------:R-:W-:Y:S02]  /*39ce0*/  P2R R23, PR, RZ, 0x1 ;  /* 0x00000001ff177803 */ /* 0x000fe40000000000 */
[----:B------:R-:W-:Y:S02]  /*39cf0*/  LOP3.LUT R5, R5, 0x3f800000, RZ, 0xfc, !PT ;  /* 0x3f80000005057812 */ /* 0x000fe400078efcff */
[----:B------:R-:W-:Y:S02]  /*39d00*/  IADD3 R2, R2, -0xfc, RZ ;  /* 0xffffff0402027810 */ /* 0x000fe40007ffe0ff */
[----:B------:R-:W0:Y:S02]  /*39d10*/  MUFU.RCP R3, R5 ;  /* 0x0000000500037308 */ /* 0x000e240000001000 */
[----:B0-----:R-:W-:-:S04]  /*39d20*/  FFMA R5, R5, R3, -1 ;  /* 0xbf80000005057423 */ /* 0x001fc80000000003 */
[----:B------:R-:W-:-:S04]  /*39d30*/  FADD.FTZ R5, -R5, -RZ ;  /* 0x800000ff05057221 */ /* 0x000fc80000010100 */
[CCC-:B------:R-:W-:Y:S01]  /*39d40*/  FFMA.RM R10, R3.reuse, R5.reuse, R3.reuse ;  /* 0x00000005030a7223 */ /* 0x1c0fe20000004003 */
[----:B------:R-:W-:Y:S01]  /*39d50*/  FFMA.RP R3, R3, R5, R3 ;  /* 0x0000000503037223 */ /* 0x000fe20000008003 */
[----:B------:R-:W-:-:S04]  /*39d60*/  IMAD.MOV.U32 R5, RZ, RZ, 0x3 ;  /* 0x00000003ff057424 */ /* 0x000fc800078e00ff */
[C---:B------:R-:W-:Y:S02]  /*39d70*/  FSETP.NEU.FTZ.AND P5, PT, R10.reuse, R3, PT ;  /* 0x000000030a00720b */ /* 0x040fe40003fbd000 */
[----:B------:R-:W-:Y:S02]  /*39d80*/  LOP3.LUT R3, R10, 0x7fffff, RZ, 0xc0, !PT ;  /* 0x007fffff0a037812 */ /* 0x000fe400078ec0ff */
[----:B------:R-:W-:Y:S02]  /*39d90*/  SHF.L.U32 R5, R5, R12, RZ ;  /* 0x0000000c05057219 */ /* 0x000fe400000006ff */
[----:B------:R-:W-:Y:S02]  /*39da0*/  LOP3.LUT R3, R3, 0x800000, RZ, 0xfc, !PT ;  /* 0x0080000003037812 */ /* 0x000fe400078efcff */
[----:B------:R-:W-:Y:S02]  /*39db0*/  SEL R22, RZ, 0xffffffff, !P5 ;  /* 0xffffffffff167807 */ /* 0x000fe40006800000 */
[----:B------:R-:W-:-:S02]  /*39dc0*/  LOP3.LUT R5, R5, R3, RZ, 0xc0, !PT ;  /* 0x0000000305057212 */ /* 0x000fc400078ec0ff */
[----:B------:R-:W-:Y:S02]  /*39dd0*/  IADD3 R10, -R22, RZ, RZ ;  /* 0x000000ff160a7210 */ /* 0x000fe40007ffe1ff */
[-C--:B------:R-:W-:Y:S02]  /*39de0*/  SHF.R.U32.HI R5, RZ, R12.reuse, R5 ;  /* 0x0000000cff057219 */ /* 0x080fe40000011605 */
[--C-:B------:R-:W-:Y:S02]  /*39df0*/  LOP3.LUT P6, RZ, R10, R12, R3.reuse, 0xf8, !PT ;  /* 0x0000000c0aff7212 */ /* 0x100fe400078cf803 */
[C---:B------:R-:W-:Y:S02]  /*39e00*/  LOP3.LUT P0, RZ, R5.reuse, 0x1, RZ, 0xc0, !PT ;  /* 0x0000000105ff7812 */ /* 0x040fe4000780c0ff */
[----:B------:R-:W-:Y:S02]  /*39e10*/  LOP3.LUT P5, RZ, R5, 0x2, RZ, 0xc0, !PT ;  /* 0x0000000205ff7812 */ /* 0x000fe400078ac0ff */
[----:B------:R-:W-:-:S02]  /*39e20*/  SHF.R.U32.HI R3, RZ, R2, R3 ;  /* 0x00000002ff037219 */ /* 0x000fc40000011603 */
[----:B------:R-:W-:Y:S02]  /*39e30*/  PLOP3.LUT P5, PT, P0, P6, P5, 0xe0, 0x0 ;  /* 0x000000000000781c */ /* 0x000fe400007adc50 */
[----:B------:R-:W-:Y:S02]  /*39e40*/  ISETP.NE.AND P0, PT, R23, RZ, PT ;  /* 0x000000ff1700720c */ /* 0x000fe40003f05270 */
[----:B------:R-:W-:-:S05]  /*39e50*/  SEL R5, RZ, 0x1, !P5 ;  /* 0x00000001ff057807 */ /* 0x000fca0006800000 */
[----:B------:R-:W-:-:S05]  /*39e60*/  IMAD.MOV R5, RZ, RZ, -R5 ;  /* 0x000000ffff057224 */ /* 0x000fca00078e0a05 */
[----:B------:R-:W-:-:S13]  /*39e70*/  ISETP.GE.AND P5, PT, R5, RZ, PT ;  /* 0x000000ff0500720c */ /* 0x000fda0003fa6270 */
[----:B------:R-:W-:Y:S02]  /*39e80*/  @!P5 IADD3 R3, R3, 0x1, RZ ;  /* 0x000000010303d810 */ /* 0x000fe40007ffe0ff */
[----:B------:R-:W-:-:S13]  /*39e90*/  LOP3.LUT P5, RZ, R0, 0x7fffff, RZ, 0xc0, !PT ;  /* 0x007fffff00ff7812 */ /* 0x000fda00078ac0ff */
[----:B------:R-:W-:-:S05]  /*39ea0*/  @!P5 IMAD.SHL.U32 R3, R3, 0x2, RZ ;  /* 0x000000020303d824 */ /* 0x000fca00078e00ff */
[----:B------:R-:W-:Y:S01]  /*39eb0*/  LOP3.LUT R0, R3, 0x80000000, R0, 0xf8, !PT ;  /* 0x8000000003007812 */ /* 0x000fe200078ef800 */
[----:B------:R-:W-:Y:S05]  /*39ec0*/  BRA `(.L_x_113) ;  /* 0x0000001000007947 */ /* 0x000fea0003800000 */
.L_x_114:
[----:B------:R-:W0:Y:S02]  /*39ed0*/  MUFU.RCP R0, R0 ;  /* 0x0000000000007308 */ /* 0x000e240000001000 */
.L_x_113:
[----:B------:R-:W-:Y:S05]  /*39ee0*/  BSYNC B1 ;  /* 0x0000000000017941 */ /* 0x000fea0003800000 */
.L_x_111:
[----:B------:R-:W-:Y:S01]  /*39ef0*/  MOV R2, R11 ;  /* 0x0000000b00027202 */ /* 0x000fe20000000f00 */
[----:B------:R-:W-:-:S04]  /*39f00*/  IMAD.MOV.U32 R3, RZ, RZ, 0x0 ;  /* 0x00000000ff037424 */ /* 0x000fc800078e00ff */
[----:B------:R-:W-:Y:S05]  /*39f10*/  RET.REL.NODEC R2 `(eval_multi_expr_kernel) ;  /* 0xfffc60e002007950 */ /* 0x000fea0003c3ffff */
        .weak           $__internal_1_$__cuda_sm20_sqrt_rn_f32_slowpath
        .type           $__internal_1_$__cuda_sm20_sqrt_rn_f32_slowpath,@function
        .size           $__internal_1_$__cuda_sm20_sqrt_rn_f32_slowpath,($__internal_2_$__cuda_sm3x_div_rn_noftz_f32_slowpath - $__internal_1_$__cuda_sm20_sqrt_rn_f32_slowpath)
$__internal_1_$__cuda_sm20_sqrt_rn_f32_slowpath:
[----:B------:R-:W-:-:S13]  /*39f20*/  LOP3.LUT P5, RZ, R0, 0x7fffffff, RZ, 0xc0, !PT ;  /* 0x7fffffff00ff7812 */ /* 0x000fda00078ac0ff */
[----:B------:R-:W-:Y:S01]  /*39f30*/  @!P5 IMAD.MOV.U32 R3, RZ, RZ, R0 ;  /* 0x000000ffff03d224 */ /* 0x000fe200078e0000 */
[----:B------:R-:W-:Y:S05]  /*39f40*/  @!P5 BRA `(.L_x_115) ;  /* 0x000001000000d947 */ /* 0x000fea0003800000 */
[----:B------:R-:W-:-:S13]  /*39f50*/  FSETP.GEU.FTZ.AND P5, PT, R0, RZ, PT ;  /* 0x000000ff0000720b */ /* 0x000fda0003fbe000 */
[----:B------:R-:W-:Y:S01]  /*39f60*/  @!P5 MOV R3, 0x7fffffff ;  /* 0x7fffffff0003d802 */ /* 0x000fe20000000f00 */
[----:B------:R-:W-:Y:S05]  /*39f70*/  @!P5 BRA `(.L_x_115) ;  /* 0x000000d00000d947 */ /* 0x000fea0003800000 */
[----:B------:R-:W-:-:S13]  /*39f80*/  FSETP.GTU.FTZ.AND P5, PT, |R0|, +INF , PT ;  /* 0x7f8000000000780b */ /* 0x000fda0003fbc200 */
[----:B------:R-:W-:Y:S01]  /*39f90*/  @P5 FADD.FTZ R3, R0, 1 ;  /* 0x3f80000000035421 */ /* 0x000fe20000010000 */
[----:B------:R-:W-:Y:S05]  /*39fa0*/  @P5 BRA `(.L_x_115) ;  /* 0x000000a000005947 */ /* 0x000fea0003800000 */
[----:B------:R-:W-:-:S13]  /*39fb0*/  FSETP.NEU.FTZ.AND P5, PT, |R0|, +INF , PT ;  /* 0x7f8000000000780b */ /* 0x000fda0003fbd200 */
[----:B------:R-:W-:-:S04]  /*39fc0*/  @P5 FFMA R3, R0, 1.84467440737095516160e+19, RZ ;  /* 0x5f80000000035823 */ /* 0x000fc800000000ff */
[----:B------:R-:W0:Y:S02]  /*39fd0*/  @P5 MUFU.RSQ R10, R3 ;  /* 0x00000003000a5308 */ /* 0x000e240000001400 */
[----:B0-----:R-:W-:Y:S01]  /*39fe0*/  @P5 FMUL.FTZ R2, R3, R10 ;  /* 0x0000000a03025220 */ /* 0x001fe20000410000 */
[----:B------:R-:W-:-:S03]  /*39ff0*/  @P5 FMUL.FTZ R12, R10, 0.5 ;  /* 0x3f0000000a0c5820 */ /* 0x000fc60000410000 */
[----:B------:R-:W-:-:S04]  /*3a000*/  @P5 FADD.FTZ R11, -R2, -RZ ;  /* 0x800000ff020b5221 */ /* 0x000fc80000010100 */
[----:B------:R-:W-:Y:S01]  /*3a010*/  @P5 FFMA R10, R2, R11, R3 ;  /* 0x0000000b020a5223 */ /* 0x000fe20000000003 */
[----:B------:R-:W-:-:S03]  /*3a020*/  @!P5 IMAD.MOV.U32 R3, RZ, RZ, R0 ;  /* 0x000000ffff03d224 */ /* 0x000fc600078e0000 */
[----:B------:R-:W-:-:S04]  /*3a030*/  @P5 FFMA R2, R10, R12, R2 ;  /* 0x0000000c0a025223 */ /* 0x000fc80000000002 */
[----:B------:R-:W-:Y:S01]  /*3a040*/  @P5 FMUL.FTZ R3, R2, 2.3283064365386962891e-10 ;  /* 0x2f80000002035820 */ /* 0x000fe20000410000 */
.L_x_115:
[----:B------:R-:W-:Y:S01]  /*3a050*/  IMAD.MOV.U32 R10, RZ, RZ, R5 ;  /* 0x000000ffff0a7224 */ /* 0x000fe200078e0005 */
[----:B------:R-:W-:-:S04]  /*3a060*/  MOV R11, 0x0 ;  /* 0x00000000000b7802 */ /* 0x000fc80000000f00 */
[----:B------:R-:W-:Y:S05]  /*3a070*/  RET.REL.NODEC R10 `(eval_multi_expr_kernel) ;  /* 0xfffc5f800a007950 */ /* 0x000fea0003c3ffff */
        .weak           $__internal_2_$__cuda_sm3x_div_rn_noftz_f32_slowpath
        .type           $__internal_2_$__cuda_sm3x_div_rn_noftz_f32_slowpath,@function
        .size           $__internal_2_$__cuda_sm3x_div_rn_noftz_f32_slowpath,(.L_x_176 - $__internal_2_$__cuda_sm3x_div_rn_noftz_f32_slowpath)
$__internal_2_$__cuda_sm3x_div_rn_noftz_f32_slowpath:
[----:B------:R-:W-:Y:S01]  /*3a080*/  SHF.R.U32.HI R3, RZ, 0x17, R2 ;  /* 0x00000017ff037819 */ /* 0x000fe20000011602 */
[----:B------:R-:W-:Y:S01]  /*3a090*/  BSSY B2, `(.L_x_116) ;  /* 0x0000065000027945 */ /* 0x000fe20003800000 */
[----:B------:R-:W-:Y:S02]  /*3a0a0*/  SHF.R.U32.HI R10, RZ, 0x17, R0 ;  /* 0x00000017ff0a7819 */ /* 0x000fe40000011600 */
[----:B------:R-:W-:Y:S02]  /*3a0b0*/  LOP3.LUT R3, R3, 0xff, RZ, 0xc0, !PT ;  /* 0x000000ff03037812 */ /* 0x000fe400078ec0ff */
[----:B------:R-:W-:Y:S02]  /*3a0c0*/  LOP3.LUT R10, R10, 0xff, RZ, 0xc0, !PT ;  /* 0x000000ff0a0a7812 */ /* 0x000fe400078ec0ff */
[----:B------:R-:W-:Y:S02]  /*3a0d0*/  IADD3 R11, R3, -0x1, RZ ;  /* 0xffffffff030b7810 */ /* 0x000fe40007ffe0ff */
[----:B------:R-:W-:-:S02]  /*3a0e0*/  IADD3 R12, R10, -0x1, RZ ;  /* 0xffffffff0a0c7810 */ /* 0x000fc40007ffe0ff */
[----:B------:R-:W-:-:S04]  /*3a0f0*/  ISETP.GT.U32.AND P5, PT, R11, 0xfd, PT ;  /* 0x000000fd0b00780c */ /* 0x000fc80003fa4070 */
[----:B------:R-:W-:-:S13]  /*3a100*/  ISETP.GT.U32.OR P5, PT, R12, 0xfd, P5 ;  /* 0x000000fd0c00780c */ /* 0x000fda0002fa4470 */
[----:B------:R-:W-:Y:S01]  /*3a110*/  @!P5 IMAD.MOV.U32 R5, RZ, RZ, RZ ;  /* 0x000000ffff05d224 */ /* 0x000fe200078e00ff */
[----:B------:R-:W-:Y:S05]  /*3a120*/  @!P5 BRA `(.L_x_117) ;  /* 0x000001a00000d947 */ /* 0x000fea0003800000 */
[----:B------:R-:W-:Y:S02]  /*3a130*/  FSETP.GTU.FTZ.AND P6, PT, |R0|, +INF , PT ;  /* 0x7f8000000000780b */ /* 0x000fe40003fdc200 */
[----:B------:R-:W-:-:S04]  /*3a140*/  FSETP.GTU.FTZ.AND P5, PT, |R2|, +INF , PT ;  /* 0x7f8000000200780b */ /* 0x000fc80003fbc200 */
[----:B------:R-:W-:-:S13]  /*3a150*/  PLOP3.LUT P5, PT, P6, P5, PT, 0xa8, 0x0 ;  /* 0x000000000000781c */ /* 0x000fda00037ab570 */
[----:B------:R-:W-:Y:S05]  /*3a160*/  @P5 BRA `(.L_x_118) ;  /* 0x0000056000005947 */ /* 0x000fea0003800000 */
[----:B------:R-:W-:-:S13]  /*3a170*/  LOP3.LUT P5, RZ, R2, 0x7fffffff, R0, 0xc8, !PT ;  /* 0x7fffffff02ff7812 */ /* 0x000fda00078ac800 */
[----:B------:R-:W-:Y:S05]  /*3a180*/  @!P5 BRA `(.L_x_119) ;  /* 0x000005200000d947 */ /* 0x000fea0003800000 */
[C---:B------:R-:W-:Y:S02]  /*3a190*/  FSETP.NEU.FTZ.AND P6, PT, |R0|.reuse, +INF , PT ;  /* 0x7f8000000000780b */ /* 0x040fe40003fdd200 */
[----:B------:R-:W-:Y:S02]  /*3a1a0*/  FSETP.NEU.FTZ.AND P5, PT, |R0|, +INF , PT ;  /* 0x7f8000000000780b */ /* 0x000fe40003fbd200 */
[----:B------:R-:W-:Y:S02]  /*3a1b0*/  P2R R5, PR, RZ, 0x40 ;  /* 0x00000040ff057803 */ /* 0x000fe40000000000 */
[----:B------:R-:W-:-:S04]  /*3a1c0*/  FSETP.NEU.FTZ.AND P6, PT, |R2|, +INF , PT ;  /* 0x7f8000000200780b */ /* 0x000fc80003fdd200 */
[----:B------:R-:W-:-:S09]  /*3a1d0*/  P2R R5, PR, RZ, 0x40 ;  /* 0x00000040ff057803 */ /* 0x000fd20000000000 */
[----:B------:R-:W-:Y:S05]  /*3a1e0*/  @!P6 BRA !P5, `(.L_x_119) ;  /* 0x000004c00000e947 */ /* 0x000fea0006800000 */
[----:B------:R-:W-:-:S04]  /*3a1f0*/  LOP3.LUT P5, RZ, R0, 0x7fffffff, RZ, 0xc0, !PT ;  /* 0x7fffffff00ff7812 */ /* 0x000fc800078ac0ff */
[----:B------:R-:W-:-:S13]  /*3a200*/  PLOP3.LUT P5, PT, P6, P5, PT, 0x2a, 0x0 ;  /* 0x000000000000781c */ /* 0x000fda00037aa572 */
[----:B------:R-:W-:Y:S05]  /*3a210*/  @P5 BRA `(.L_x_120) ;  /* 0x0000047000005947 */ /* 0x000fea0003800000 */
[----:B------:R-:W-:Y:S02]  /*3a220*/  FSETP.NEU.FTZ.AND P6, PT, |R0|, +INF , PT ;  /* 0x7f8000000000780b */ /* 0x000fe40003fdd200 */
[----:B------:R-:W-:-:S04]  /*3a230*/  LOP3.LUT P5, RZ, R2, 0x7fffffff, RZ, 0xc0, !PT ;  /* 0x7fffffff02ff7812 */ /* 0x000fc800078ac0ff */
[----:B------:R-:W-:-:S13]  /*3a240*/  PLOP3.LUT P5, PT, P6, P5, PT, 0x2a, 0x0 ;  /* 0x000000000000781c */ /* 0x000fda00037aa572 */
[----:B------:R-:W-:Y:S05]  /*3a250*/  @P5 BRA `(.L_x_121) ;  /* 0x0000040000005947 */ /* 0x000fea0003800000 */
[----:B------:R-:W-:-:S13]  /*3a260*/  ISETP.GE.AND P5, PT, R12, RZ, PT ;  /* 0x000000ff0c00720c */ /* 0x000fda0003fa6270 */
[----:B------:R-:W-:Y:S01]  /*3a270*/  @P5 IMAD.MOV.U32 R5, RZ, RZ, RZ ;  /* 0x000000ffff055224 */ /* 0x000fe200078e00ff */
[----:B------:R-:W-:Y:S01]  /*3a280*/  @!P5 FFMA R0, R0, 1.84467440737095516160e+19, RZ ;  /* 0x5f8000000000d823 */ /* 0x000fe200000000ff */
[----:B------:R-:W-:Y:S02]  /*3a290*/  @!P5 MOV R5, 0xffffffc0 ;  /* 0xffffffc00005d802 */ /* 0x000fe40000000f00 */
[----:B------:R-:W-:-:S13]  /*3a2a0*/  ISETP.GE.AND P5, PT, R11, RZ, PT ;  /* 0x000000ff0b00720c */ /* 0x000fda0003fa6270 */
[----:B------:R-:W-:Y:S01]  /*3a2b0*/  @!P5 FFMA R2, R2, 1.84467440737095516160e+19, RZ ;  /* 0x5f8000000202d823 */ /* 0x000fe200000000ff */
[----:B------:R-:W-:Y:S02]  /*3a2c0*/  @!P5 IADD3 R5, R5, 0x40, RZ ;  /* 0x000000400505d810 */ /* 0x000fe40007ffe0ff */
.L_x_117:
[----:B------:R-:W-:Y:S01]  /*3a2d0*/  LEA R11, R3, 0xc0800000, 0x17 ;  /* 0xc0800000030b7811 */ /* 0x000fe200078eb8ff */
[----:B------:R-:W-:Y:S01]  /*3a2e0*/  BSSY B3, `(.L_x_122) ;  /* 0x0000036000037945 */ /* 0x000fe20003800000 */
[----:B------:R-:W-:-:S03]  /*3a2f0*/  IADD3 R12, R10, -0x7f, RZ ;  /* 0xffffff810a0c7810 */ /* 0x000fc60007ffe0ff */
[----:B------:R-:W-:Y:S01]  /*3a300*/  IMAD.IADD R2, R2, 0x1, -R11 ;  /* 0x0000000102027824 */ /* 0x000fe200078e0a0b */
[C---:B------:R-:W-:Y:S01]  /*3a310*/  IADD3 R3, R12.reuse, 0x7f, -R3 ;  /* 0x0000007f0c037810 */ /* 0x040fe20007ffe803 */
[----:B------:R-:W-:Y:S02]  /*3a320*/  IMAD R0, R12, -0x800000, R0 ;  /* 0xff8000000c007824 */ /* 0x000fe400078e0200 */
[----:B------:R0:W1:Y:S02]  /*3a330*/  MUFU.RCP R11, R2 ;  /* 0x00000002000b7308 */ /* 0x0000640000001000 */
[----:B------:R-:W-:Y:S01]  /*3a340*/  IMAD.IADD R5, R3, 0x1, R5 ;  /* 0x0000000103057824 */ /* 0x000fe200078e0205 */
[----:B0-----:R-:W-:-:S04]  /*3a350*/  FADD.FTZ R2, -R2, -RZ ;  /* 0x800000ff02027221 */ /* 0x001fc80000010100 */
[----:B-1----:R-:W-:-:S04]  /*3a360*/  FFMA R10, R11, R2, 1 ;  /* 0x3f8000000b0a7423 */ /* 0x002fc80000000002 */
[----:B------:R-:W-:-:S04]  /*3a370*/  FFMA R10, R11, R10, R11 ;  /* 0x0000000a0b0a7223 */ /* 0x000fc8000000000b */
[----:B------:R-:W-:-:S04]  /*3a380*/  FFMA R11, R0, R10, RZ ;  /* 0x0000000a000b7223 */ /* 0x000fc800000000ff */
[----:B------:R-:W-:-:S04]  /*3a390*/  FFMA R23, R2, R11, R0 ;  /* 0x0000000b02177223 */ /* 0x000fc80000000000 */
[----:B------:R-:W-:-:S04]  /*3a3a0*/  FFMA R11, R10, R23, R11 ;  /* 0x000000170a0b7223 */ /* 0x000fc8000000000b */
[----:B------:R-:W-:-:S04]  /*3a3b0*/  FFMA R2, R2, R11, R0 ;  /* 0x0000000b02027223 */ /* 0x000fc80000000000 */
[----:B------:R-:W-:-:S05]  /*3a3c0*/  FFMA R0, R10, R2, R11 ;  /* 0x000000020a007223 */ /* 0x000fca000000000b */
[----:B------:R-:W-:-:S04]  /*3a3d0*/  SHF.R.U32.HI R12, RZ, 0x17, R0 ;  /* 0x00000017ff0c7819 */ /* 0x000fc80000011600 */
[----:B------:R-:W-:-:S04]  /*3a3e0*/  LOP3.LUT R3, R12, 0xff, RZ, 0xc0, !PT ;  /* 0x000000ff0c037812 */ /* 0x000fc800078ec0ff */
[----:B------:R-:W-:-:S04]  /*3a3f0*/  IADD3 R3, R3, R5, RZ ;  /* 0x0000000503037210 */ /* 0x000fc80007ffe0ff */
[----:B------:R-:W-:-:S04]  /*3a400*/  IADD3 R12, R3, -0x1, RZ ;  /* 0xffffffff030c7810 */ /* 0x000fc80007ffe0ff */
[----:B------:R-:W-:-:S13]  /*3a410*/  ISETP.GE.U32.AND P5, PT, R12, 0xfe, PT ;  /* 0x000000fe0c00780c */ /* 0x000fda0003fa6070 */
[----:B------:R-:W-:Y:S05]  /*3a420*/  @!P5 BRA `(.L_x_123) ;  /* 0x000002000000d947 */ /* 0x000fea0003800000 */
[----:B------:R-:W-:-:S13]  /*3a430*/  ISETP.GT.AND P5, PT, R3, 0xfe, PT ;  /* 0x000000fe0300780c */ /* 0x000fda0003fa4270 */
[----:B------:R-:W-:Y:S05]  /*3a440*/  @P5 BRA `(.L_x_124) ;  /* 0x000001b000005947 */ /* 0x000fea0003800000 */
[----:B------:R-:W-:-:S13]  /*3a450*/  ISETP.GE.AND P5, PT, R3, 0x1, PT ;  /* 0x000000010300780c */ /* 0x000fda0003fa6270 */
[----:B------:R-:W-:Y:S05]  /*3a460*/  @P5 BRA `(.L_x_125) ;  /* 0x000001d000005947 */ /* 0x000fea0003800000 */
[----:B------:R-:W-:Y:S02]  /*3a470*/  ISETP.GE.AND P5, PT, R3, -0x18, PT ;  /* 0xffffffe80300780c */ /* 0x000fe40003fa6270 */
[----:B------:R-:W-:-:S11]  /*3a480*/  LOP3.LUT R0, R0, 0x80000000, RZ, 0xc0, !PT ;  /* 0x8000000000007812 */ /* 0x000fd600078ec0ff */
[----:B------:R-:W-:Y:S05]  /*3a490*/  @!P5 BRA `(.L_x_125) ;  /* 0x000001a00000d947 */ /* 0x000fea0003800000 */
[CCC-:B------:R-:W-:Y:S01]  /*3a4a0*/  FFMA.RZ R5, R10.reuse, R2.reuse, R11.reuse ;  /* 0x000000020a057223 */ /* 0x1c0fe2000000c00b */
[C---:B------:R-:W-:Y:S01]  /*3a4b0*/  IADD3 R12, R3.reuse, 0x20, RZ ;  /* 0x00000020030c7810 */ /* 0x040fe20007ffe0ff */
[CCC-:B------:R-:W-:Y:S01]  /*3a4c0*/  FFMA.RP R23, R10.reuse, R2.reuse, R11.reuse ;  /* 0x000000020a177223 */ /* 0x1c0fe2000000800b */
[----:B------:R-:W-:Y:S01]  /*3a4d0*/  FFMA.RM R10, R10, R2, R11 ;  /* 0x000000020a0a7223 */ /* 0x000fe2000000400b */
[----:B------:R-:W-:Y:S02]  /*3a4e0*/  ISETP.NE.AND P6, PT, R3, RZ, PT ;  /* 0x000000ff0300720c */ /* 0x000fe40003fc5270 */
[----:B------:R-:W-:Y:S02]  /*3a4f0*/  LOP3.LUT R5, R5, 0x7fffff, RZ, 0xc0, !PT ;  /* 0x007fffff05057812 */ /* 0x000fe400078ec0ff */
[----:B------:R-:W-:Y:S02]  /*3a500*/  FSETP.NEU.FTZ.AND P5, PT, R23, R10, PT ;  /* 0x0000000a1700720b */ /* 0x000fe40003fbd000 */
[----:B------:R-:W-:-:S04]  /*3a510*/  LOP3.LUT R5, R5, 0x800000, RZ, 0xfc, !PT ;  /* 0x0080000005057812 */ /* 0x000fc800078efcff */
[----:B------:R-:W-:-:S04]  /*3a520*/  SHF.L.U32 R2, R5, R12, RZ ;  /* 0x0000000c05027219 */ /* 0x000fc800000006ff */
[----:B------:R-:W-:Y:S01]  /*3a530*/  ISETP.NE.AND P6, PT, R2, RZ, P6 ;  /* 0x000000ff0200720c */ /* 0x000fe200037c5270 */
[----:B------:R-:W-:-:S03]  /*3a540*/  IMAD.MOV R2, RZ, RZ, -R3 ;  /* 0x000000ffff027224 */ /* 0x000fc600078e0a03 */
[----:B------:R-:W-:Y:S02]  /*3a550*/  PLOP3.LUT P6, PT, P5, P6, PT, 0xa8, 0x0 ;  /* 0x000000000000781c */ /* 0x000fe40002fcd570 */
[----:B------:R-:W-:Y:S02]  /*3a560*/  ISETP.NE.AND P5, PT, R3, RZ, PT ;  /* 0x000000ff0300720c */ /* 0x000fe40003fa5270 */
[----:B------:R-:W-:Y:S02]  /*3a570*/  SEL R10, RZ, 0x1, !P6 ;  /* 0x00000001ff0a7807 */ /* 0x000fe40007000000 */
[----:B------:R-:W-:-:S04]  /*3a580*/  SEL R2, R2, RZ, P5 ;  /* 0x000000ff02027207 */ /* 0x000fc80002800000 */
[----:B------:R-:W-:-:S04]  /*3a590*/  SHF.R.U32.HI R2, RZ, R2, R5 ;  /* 0x00000002ff027219 */ /* 0x000fc80000011605 */
[----:B------:R-:W-:-:S04]  /*3a5a0*/  SHF.R.U32.HI R3, RZ, 0x1, R2 ;  /* 0x00000001ff037819 */ /* 0x000fc80000011602 */
[----:B------:R-:W-:-:S04]  /*3a5b0*/  LOP3.LUT R5, R10, 0x1, R3, 0xf8, !PT ;  /* 0x000000010a057812 */ /* 0x000fc800078ef803 */
[----:B------:R-:W-:-:S05]  /*3a5c0*/  LOP3.LUT R2, R5, R2, RZ, 0xc0, !PT ;  /* 0x0000000205027212 */ /* 0x000fca00078ec0ff */
[----:B------:R-:W-:-:S05]  /*3a5d0*/  IMAD.IADD R3, R3, 0x1, R2 ;  /* 0x0000000103037824 */ /* 0x000fca00078e0202 */
[----:B------:R-:W-:Y:S01]  /*3a5e0*/  LOP3.LUT R0, R3, R0, RZ, 0xfc, !PT ;  /* 0x0000000003007212 */ /* 0x000fe200078efcff */
[----:B------:R-:W-:Y:S05]  /*3a5f0*/  BRA `(.L_x_125) ;  /* 0x0000004000007947 */ /* 0x000fea0003800000 */
.L_x_124:
[----:B------:R-:W-:-:S04]  /*3a600*/  LOP3.LUT R0, R0, 0x80000000, RZ, 0xc0, !PT ;  /* 0x8000000000007812 */ /* 0x000fc800078ec0ff */
[----:B------:R-:W-:Y:S01]  /*3a610*/  LOP3.LUT R0, R0, 0x7f800000, RZ, 0xfc, !PT ;  /* 0x7f80000000007812 */ /* 0x000fe200078efcff */
[----:B------:R-:W-:Y:S05]  /*3a620*/  BRA `(.L_x_125) ;  /* 0x0000001000007947 */ /* 0x000fea0003800000 */
.L_x_123:
[----:B------:R-:W-:Y:S02]  /*3a630*/  LEA R0, R5, R0, 0x17 ;  /* 0x0000000005007211 */ /* 0x000fe400078eb8ff */
.L_x_125:
[----:B------:R-:W-:Y:S05]  /*3a640*/  BSYNC B3 ;  /* 0x0000000000037941 */ /* 0x000fea0003800000 */
.L_x_122:
[----:B------:R-:W-:Y:S05]  /*3a650*/  BRA `(.L_x_126) ;  /* 0x0000008000007947 */ /* 0x000fea0003800000 */
.L_x_121:
[----:B------:R-:W-:-:S04]  /*3a660*/  LOP3.LUT R0, R2, 0x80000000, R0, 0x48, !PT ;  /* 0x8000000002007812 */ /* 0x000fc800078e4800 */
[----:B------:R-:W-:Y:S01]  /*3a670*/  LOP3.LUT R0, R0, 0x7f800000, RZ, 0xfc, !PT ;  /* 0x7f80000000007812 */ /* 0x000fe200078efcff */
[----:B------:R-:W-:Y:S05]  /*3a680*/  BRA `(.L_x_126) ;  /* 0x0000005000007947 */ /* 0x000fea0003800000 */
.L_x_120:
[----:B------:R-:W-:Y:S01]  /*3a690*/  LOP3.LUT R0, R2, 0x80000000, R0, 0x48, !PT ;  /* 0x8000000002007812 */ /* 0x000fe200078e4800 */
[----:B------:R-:W-:Y:S05]  /*3a6a0*/  BRA `(.L_x_126) ;  /* 0x0000003000007947 */ /* 0x000fea0003800000 */
.L_x_119:
[----:B------:R-:W0:Y:S01]  /*3a6b0*/  MUFU.RSQ R0, -QNAN ;  /* 0xffc0000000007908 */ /* 0x000e220000001400 */
[----:B------:R-:W-:Y:S05]  /*3a6c0*/  BRA `(.L_x_126) ;  /* 0x0000001000007947 */ /* 0x000fea0003800000 */
.L_x_118:
[----:B------:R-:W-:Y:S02]  /*3a6d0*/  FADD.FTZ R0, R0, R2 ;  /* 0x0000000200007221 */ /* 0x000fe40000010000 */
.L_x_126:
[----:B------:R-:W-:Y:S05]  /*3a6e0*/  BSYNC B2 ;  /* 0x0000000000027941 */ /* 0x000fea0003800000 */
.L_x_116:
[----:B------:R-:W-:-:S04]  /*3a6f0*/  IMAD.MOV.U32 R23, RZ, RZ, 0x0 ;  /* 0x00000000ff177424 */ /* 0x000fc800078e00ff */
[----:B------:R-:W-:Y:S05]  /*3a700*/  RET.REL.NODEC R22 `(eval_multi_expr_kernel) ;  /* 0xfffc58f016007950 */ /* 0x000fea0003c3ffff */
.L_x_127:
[----:B------:R-:W-:-:S00]  /*3a710*/  BRA `(.L_x_127) ;  /* 0xfffffff000007947 */ /* 0x000fc0000383ffff */
[----:B------:R-:W-:-:S00]  /*3a720*/  NOP ;  /* 0x0000000000007918 */ /* 0x000fc00000000000 */
        /* <DEDUP_REMOVED lines=13> */
.L_x_176:


//--------------------- .nv.global.init           --------------------------
	.section	.nv.global.init,"aw",@progbits
	.align	4
.nv.global.init:
	.type		OP_LOOSE_POW,@object
	.size		OP_LOOSE_POW,(OP_NEG - OP_LOOSE_POW)
OP_LOOSE_POW:
        /*0000*/ 	.byte	0x09, 0x00, 0x00, 0x00
	.type		OP_NEG,@object
	.size		OP_NEG,(OP_ADD - OP_NEG)
OP_NEG:
        /*0004*/ 	.byte	0x19, 0x00, 0x00, 0x00
	.type		OP_ADD,@object
	.size		OP_ADD,(OP_LOG - OP_ADD)
OP_ADD:
        /*0008*/ 	.byte	0x01, 0x00, 0x00, 0x00
	.type		OP_LOG,@object
	.size		OP_LOG,(OP_SINH - OP_LOG)
OP_LOG:
        /*000c*/ 	.byte	0x11, 0x00, 0x00, 0x00
	.type		OP_SINH,@object
	.size		OP_SINH,(MAX_VAL - OP_SINH)
OP_SINH:
        /*0010*/ 	.byte	0x0d, 0x00, 0x00, 0x00
	.type		MAX_VAL,@object
	.size		MAX_VAL,(OP_POW - MAX_VAL)
MAX_VAL:
        /*0014*/ 	.byte	0x28, 0x6b, 0x6e, 0x4e
	.type		OP_POW,@object
	.size		OP_POW,(OP_ATAN - OP_POW)
OP_POW:
        /*0018*/ 	.byte	0x05, 0x00, 0x00, 0x00
	.type		OP_ATAN,@object
	.size		OP_ATAN,(OP_COS - OP_ATAN)
OP_ATAN:
        /*001c*/ 	.byte	0x15, 0x00, 0x00, 0x00
	.type		OP_COS,@object
	.size		OP_COS,(OP_LOOSE_SQRT - OP_COS)
OP_COS:
        /*0020*/ 	.byte	0x0b, 0x00, 0x00, 0x00
	.type		OP_LOOSE_SQRT,@object
	.size		OP_LOOSE_SQRT,(OP_MUL - OP_LOOSE_SQRT)
OP_LOOSE_SQRT:
        /*0024*/ 	.byte	0x1b, 0x00, 0x00, 0x00
	.type		OP_MUL,@object
	.size		OP_MUL,(OP_ASIN - OP_MUL)
OP_MUL:
        /*0028*/ 	.byte	0x03, 0x00, 0x00, 0x00
	.type		OP_ASIN,@object
	.size		OP_ASIN,(OP_MAX - OP_ASIN)
OP_ASIN:
        /*002c*/ 	.byte	0x13, 0x00, 0x00, 0x00
	.type		OP_MAX,@object
	.size		OP_MAX,(OP_LOOSE_INV - OP_MAX)
OP_MAX:
        /*0030*/ 	.byte	0x07, 0x00, 0x00, 0x00
	.type		OP_LOOSE_INV,@object
	.size		OP_LOOSE_INV,(OP_TANH - OP_LOOSE_INV)
OP_LOOSE_INV:
        /*0034*/ 	.byte	0x17, 0x00, 0x00, 0x00
	.type		OP_TANH,@object
	.size		OP_TANH,(OP_SIN - OP_TANH)
OP_TANH:
        /*0038*/ 	.byte	0x0f, 0x00, 0x00, 0x00
	.type		OP_SIN,@object
	.size		OP_SIN,(OP_SQRT - OP_SIN)
OP_SIN:
        /*003c*/ 	.byte	0x0a, 0x00, 0x00, 0x00
	.type		OP_SQRT,@object
	.size		OP_SQRT,(OP_SUB - OP_SQRT)
OP_SQRT:
        /*0040*/ 	.byte	0x1a, 0x00, 0x00, 0x00
	.type		OP_SUB,@object
	.size		OP_SUB,(OP_INV - OP_SUB)
OP_SUB:
        /*0044*/ 	.byte	0x02, 0x00, 0x00, 0x00
	.type		OP_INV,@object
	.size		OP_INV,(OP_COSH - OP_INV)
OP_INV:
        /*0048*/ 	.byte	0x12, 0x00, 0x00, 0x00
	.type		OP_COSH,@object
	.size		OP_COSH,(OP_MIN - OP_COSH)
OP_COSH:
        /*004c*/ 	.byte	0x0e, 0x00, 0x00, 0x00
	.type		OP_MIN,@object
	.size		OP_MIN,(OP_LOOSE_LOG - OP_MIN)
OP_MIN:
        /*0050*/ 	.byte	0x06, 0x00, 0x00, 0x00
	.type		OP_LOOSE_LOG,@object
	.size		OP_LOOSE_LOG,(OP_TAN - OP_LOOSE_LOG)
OP_LOOSE_LOG:
        /*0054*/ 	.byte	0x16, 0x00, 0x00, 0x00
	.type		OP_TAN,@object
	.size		OP_TAN,(DELTA - OP_TAN)
OP_TAN:
        /*0058*/ 	.byte	0x0c, 0x00, 0x00, 0x00
	.type		DELTA,@object
	.size		DELTA,(OP_DIV - DELTA)
DELTA:
        /*005c*/ 	.byte	0x5f, 0x70, 0x89, 0x30
	.type		OP_DIV,@object
	.size		OP_DIV,(OP_ACOS - OP_DIV)
OP_DIV:
        /*0060*/ 	.byte	0x04, 0x00, 0x00, 0x00
	.type		OP_ACOS,@object
	.size		OP_ACOS,(OP_LOOSE_DIV - OP_ACOS)
OP_ACOS:
        /*0064*/ 	.byte	0x14, 0x00, 0x00, 0x00
	.type		OP_LOOSE_DIV,@object
	.size		OP_LOOSE_DIV,(OP_ABS - OP_LOOSE_DIV)
OP_LOOSE_DIV:
        /*0068*/ 	.byte	0x08, 0x00, 0x00, 0x00
	.type		OP_ABS,@object
	.size		OP_ABS,(OP_EXP - OP_ABS)
OP_ABS:
        /*006c*/ 	.byte	0x18, 0x00, 0x00, 0x00
	.type		OP_EXP,@object
	.size		OP_EXP,(__cudart_i2opi_f - OP_EXP)
OP_EXP:
        /*0070*/ 	.byte	0x10, 0x00, 0x00, 0x00
	.type		__cudart_i2opi_f,@object
	.size		__cudart_i2opi_f,(.L_29 - __cudart_i2opi_f)
__cudart_i2opi_f:
        /*0074*/ 	.byte	0x41, 0x90, 0x43, 0x3c, 0x99, 0x95, 0x62, 0xdb, 0xc0, 0xdd, 0x34, 0xf5, 0xd1, 0x57, 0x27, 0xfc
        /*0084*/ 	.byte	0x29, 0x15, 0x44, 0x4e, 0x6e, 0x83, 0xf9, 0xa2
.L_29:
